//
// Generated by NVIDIA NVVM Compiler
//
// Compiler Build ID: CL-36424714
// Cuda compilation tools, release 13.0, V13.0.88
// Based on NVVM 20.0.0
//

.version 9.0
.target sm_100
.address_size 64

	// .globl	_Z27double_buffered_gemm_kernelPK6__halfS1_PS_iii
// _ZZ27double_buffered_gemm_kernelPK6__halfS1_PS_iiiE2As has been demoted
// _ZZ27double_buffered_gemm_kernelPK6__halfS1_PS_iiiE2Bs has been demoted

.visible .entry _Z27double_buffered_gemm_kernelPK6__halfS1_PS_iii(
	.param .u64 .ptr .align 1 _Z27double_buffered_gemm_kernelPK6__halfS1_PS_iii_param_0,
	.param .u64 .ptr .align 1 _Z27double_buffered_gemm_kernelPK6__halfS1_PS_iii_param_1,
	.param .u64 .ptr .align 1 _Z27double_buffered_gemm_kernelPK6__halfS1_PS_iii_param_2,
	.param .u32 _Z27double_buffered_gemm_kernelPK6__halfS1_PS_iii_param_3,
	.param .u32 _Z27double_buffered_gemm_kernelPK6__halfS1_PS_iii_param_4,
	.param .u32 _Z27double_buffered_gemm_kernelPK6__halfS1_PS_iii_param_5
)
{
	.reg .pred 	%p<146>;
	.reg .b16 	%rs<41>;
	.reg .b32 	%r<456>;
	.reg .b32 	%f<875>;
	.reg .b64 	%rd<115>;
	// demoted variable
	.shared .align 4 .b8 _ZZ27double_buffered_gemm_kernelPK6__halfS1_PS_iiiE2As[16896];
	// demoted variable
	.shared .align 4 .b8 _ZZ27double_buffered_gemm_kernelPK6__halfS1_PS_iiiE2Bs[16640];
	ld.param.u64 	%rd9, [_Z27double_buffered_gemm_kernelPK6__halfS1_PS_iii_param_0];
	ld.param.u64 	%rd10, [_Z27double_buffered_gemm_kernelPK6__halfS1_PS_iii_param_1];
	ld.param.u64 	%rd11, [_Z27double_buffered_gemm_kernelPK6__halfS1_PS_iii_param_2];
	ld.param.u32 	%r162, [_Z27double_buffered_gemm_kernelPK6__halfS1_PS_iii_param_3];
	ld.param.u32 	%r163, [_Z27double_buffered_gemm_kernelPK6__halfS1_PS_iii_param_4];
	ld.param.u32 	%r164, [_Z27double_buffered_gemm_kernelPK6__halfS1_PS_iii_param_5];
	cvta.to.global.u64 	%rd1, %rd9;
	cvta.to.global.u64 	%rd2, %rd10;
	cvta.to.global.u64 	%rd3, %rd11;
	mov.u32 	%r165, %ctaid.x;
	mov.u32 	%r166, %ctaid.y;
	mov.u32 	%r167, %tid.x;
	mov.u32 	%r168, %tid.y;
	mov.u32 	%r1, %ntid.x;
	mad.lo.s32 	%r2, %r168, %r1, %r167;
	shr.u32 	%r169, %r2, 2;
	and.b32  	%r3, %r169, 1048572;
	shl.b32 	%r170, %r2, 2;
	and.b32  	%r4, %r170, 60;
	shl.b32 	%r5, %r166, 6;
	shl.b32 	%r6, %r165, 6;
	add.s32 	%r171, %r164, 31;
	shr.s32 	%r172, %r171, 31;
	shr.u32 	%r173, %r172, 27;
	add.s32 	%r174, %r171, %r173;
	shr.s32 	%r7, %r174, 5;
	setp.gt.u32 	%p1, %r2, 2047;
	@%p1 bra 	$L__BB0_41;
	mov.u32 	%r175, %ntid.y;
	mul.lo.s32 	%r8, %r1, %r175;
	add.s32 	%r176, %r2, %r8;
	max.u32 	%r177, %r176, 2048;
	setp.lt.u32 	%p2, %r176, 2048;
	selp.u32 	%r178, 1, 0, %p2;
	add.s32 	%r179, %r176, %r178;
	sub.s32 	%r180, %r177, %r179;
	div.u32 	%r181, %r180, %r8;
	add.s32 	%r9, %r181, %r178;
	add.s32 	%r182, %r9, 1;
	and.b32  	%r10, %r182, 3;
	and.b32  	%r11, %r9, 3;
	setp.eq.s32 	%p3, %r11, 3;
	mov.u32 	%r441, %r2;
	@%p3 bra 	$L__BB0_7;
	mov.b32 	%r440, 0;
	mov.u32 	%r441, %r2;
$L__BB0_3:
	.pragma "nounroll";
	shr.u32 	%r14, %r441, 5;
	and.b32  	%r15, %r441, 31;
	add.s32 	%r16, %r14, %r5;
	setp.lt.s32 	%p4, %r16, %r162;
	setp.lt.s32 	%p5, %r15, %r164;
	and.pred  	%p6, %p5, %p4;
	@%p6 bra 	$L__BB0_5;
	mov.u32 	%r184, _ZZ27double_buffered_gemm_kernelPK6__halfS1_PS_iiiE2As;
	mad.lo.s32 	%r185, %r14, 132, %r184;
	shl.b32 	%r186, %r15, 2;
	add.s32 	%r187, %r185, %r186;
	mov.b32 	%r188, 0;
	st.shared.u32 	[%r187], %r188;
	bra.uni 	$L__BB0_6;
$L__BB0_5:
	mad.lo.s32 	%r189, %r16, %r164, %r15;
	mul.wide.u32 	%rd12, %r189, 2;
	add.s64 	%rd13, %rd1, %rd12;
	ld.global.nc.u16 	%rs1, [%rd13];
	// begin inline asm
	{  cvt.f32.f16 %f49, %rs1;}

	// end inline asm
	mov.u32 	%r190, _ZZ27double_buffered_gemm_kernelPK6__halfS1_PS_iiiE2As;
	mad.lo.s32 	%r191, %r14, 132, %r190;
	shl.b32 	%r192, %r15, 2;
	add.s32 	%r193, %r191, %r192;
	st.shared.f32 	[%r193], %f49;
$L__BB0_6:
	add.s32 	%r441, %r441, %r8;
	add.s32 	%r440, %r440, 1;
	setp.ne.s32 	%p7, %r440, %r10;
	@%p7 bra 	$L__BB0_3;
$L__BB0_7:
	setp.lt.u32 	%p8, %r9, 3;
	@%p8 bra 	$L__BB0_8;
	bra.uni 	$L__BB0_17;
$L__BB0_8:
	setp.eq.s32 	%p22, %r11, 3;
	mov.u32 	%r444, %r2;
	@%p22 bra 	$L__BB0_14;
	mov.b32 	%r443, 0;
	mov.u32 	%r444, %r2;
$L__BB0_10:
	.pragma "nounroll";
	shr.u32 	%r22, %r444, 6;
	and.b32  	%r23, %r444, 63;
	add.s32 	%r24, %r23, %r6;
	setp.lt.s32 	%p23, %r22, %r164;
	setp.lt.s32 	%p24, %r24, %r163;
	and.pred  	%p25, %p23, %p24;
	@%p25 bra 	$L__BB0_12;
	mov.u32 	%r236, _ZZ27double_buffered_gemm_kernelPK6__halfS1_PS_iiiE2Bs;
	mad.lo.s32 	%r237, %r22, 260, %r236;
	shl.b32 	%r238, %r23, 2;
	add.s32 	%r239, %r237, %r238;
	mov.b32 	%r240, 0;
	st.shared.u32 	[%r239], %r240;
	bra.uni 	$L__BB0_13;
$L__BB0_12:
	mad.lo.s32 	%r241, %r22, %r163, %r24;
	mul.wide.u32 	%rd22, %r241, 2;
	add.s64 	%rd23, %rd2, %rd22;
	ld.global.nc.u16 	%rs6, [%rd23];
	// begin inline asm
	{  cvt.f32.f16 %f54, %rs6;}

	// end inline asm
	mov.u32 	%r242, _ZZ27double_buffered_gemm_kernelPK6__halfS1_PS_iiiE2Bs;
	mad.lo.s32 	%r243, %r22, 260, %r242;
	shl.b32 	%r244, %r23, 2;
	add.s32 	%r245, %r243, %r244;
	st.shared.f32 	[%r245], %f54;
$L__BB0_13:
	add.s32 	%r444, %r444, %r8;
	add.s32 	%r443, %r443, 1;
	setp.ne.s32 	%p26, %r443, %r10;
	@%p26 bra 	$L__BB0_10;
$L__BB0_14:
	setp.lt.u32 	%p27, %r9, 3;
	@%p27 bra 	$L__BB0_41;
$L__BB0_15:
	shr.u32 	%r46, %r444, 6;
	and.b32  	%r47, %r444, 63;
	add.s32 	%r48, %r47, %r6;
	setp.ge.s32 	%p28, %r46, %r164;
	setp.ge.s32 	%p29, %r48, %r163;
	or.pred  	%p30, %p28, %p29;
	@%p30 bra 	$L__BB0_30;
	mad.lo.s32 	%r252, %r46, %r163, %r48;
	mul.wide.u32 	%rd24, %r252, 2;
	add.s64 	%rd25, %rd2, %rd24;
	ld.global.nc.u16 	%rs7, [%rd25];
	// begin inline asm
	{  cvt.f32.f16 %f55, %rs7;}

	// end inline asm
	mov.u32 	%r253, _ZZ27double_buffered_gemm_kernelPK6__halfS1_PS_iiiE2Bs;
	mad.lo.s32 	%r254, %r46, 260, %r253;
	shl.b32 	%r255, %r47, 2;
	add.s32 	%r256, %r254, %r255;
	st.shared.f32 	[%r256], %f55;
	bra.uni 	$L__BB0_31;
$L__BB0_17:
	shr.u32 	%r29, %r441, 5;
	and.b32  	%r30, %r441, 31;
	add.s32 	%r31, %r29, %r5;
	setp.ge.s32 	%p9, %r31, %r162;
	setp.ge.s32 	%p10, %r30, %r164;
	or.pred  	%p11, %p10, %p9;
	@%p11 bra 	$L__BB0_19;
	mad.lo.s32 	%r199, %r31, %r164, %r30;
	mul.wide.u32 	%rd14, %r199, 2;
	add.s64 	%rd15, %rd1, %rd14;
	ld.global.nc.u16 	%rs2, [%rd15];
	// begin inline asm
	{  cvt.f32.f16 %f50, %rs2;}

	// end inline asm
	mov.u32 	%r200, _ZZ27double_buffered_gemm_kernelPK6__halfS1_PS_iiiE2As;
	mad.lo.s32 	%r201, %r29, 132, %r200;
	shl.b32 	%r202, %r30, 2;
	add.s32 	%r203, %r201, %r202;
	st.shared.f32 	[%r203], %f50;
	bra.uni 	$L__BB0_20;
$L__BB0_19:
	mov.u32 	%r194, _ZZ27double_buffered_gemm_kernelPK6__halfS1_PS_iiiE2As;
	mad.lo.s32 	%r195, %r29, 132, %r194;
	shl.b32 	%r196, %r30, 2;
	add.s32 	%r197, %r195, %r196;
	mov.b32 	%r198, 0;
	st.shared.u32 	[%r197], %r198;
$L__BB0_20:
	add.s32 	%r32, %r441, %r8;
	shr.u32 	%r33, %r32, 5;
	and.b32  	%r34, %r32, 31;
	add.s32 	%r35, %r33, %r5;
	setp.lt.s32 	%p12, %r35, %r162;
	setp.lt.s32 	%p13, %r34, %r164;
	and.pred  	%p14, %p13, %p12;
	@%p14 bra 	$L__BB0_22;
	mov.u32 	%r204, _ZZ27double_buffered_gemm_kernelPK6__halfS1_PS_iiiE2As;
	mad.lo.s32 	%r205, %r33, 132, %r204;
	shl.b32 	%r206, %r34, 2;
	add.s32 	%r207, %r205, %r206;
	mov.b32 	%r208, 0;
	st.shared.u32 	[%r207], %r208;
	bra.uni 	$L__BB0_23;
$L__BB0_22:
	mad.lo.s32 	%r209, %r35, %r164, %r34;
	mul.wide.u32 	%rd16, %r209, 2;
	add.s64 	%rd17, %rd1, %rd16;
	ld.global.nc.u16 	%rs3, [%rd17];
	// begin inline asm
	{  cvt.f32.f16 %f51, %rs3;}

	// end inline asm
	mov.u32 	%r210, _ZZ27double_buffered_gemm_kernelPK6__halfS1_PS_iiiE2As;
	mad.lo.s32 	%r211, %r33, 132, %r210;
	shl.b32 	%r212, %r34, 2;
	add.s32 	%r213, %r211, %r212;
	st.shared.f32 	[%r213], %f51;
$L__BB0_23:
	add.s32 	%r36, %r32, %r8;
	shr.u32 	%r37, %r36, 5;
	and.b32  	%r38, %r36, 31;
	add.s32 	%r39, %r37, %r5;
	setp.lt.s32 	%p15, %r39, %r162;
	setp.lt.s32 	%p16, %r38, %r164;
	and.pred  	%p17, %p16, %p15;
	@%p17 bra 	$L__BB0_25;
	mov.u32 	%r214, _ZZ27double_buffered_gemm_kernelPK6__halfS1_PS_iiiE2As;
	mad.lo.s32 	%r215, %r37, 132, %r214;
	shl.b32 	%r216, %r38, 2;
	add.s32 	%r217, %r215, %r216;
	mov.b32 	%r218, 0;
	st.shared.u32 	[%r217], %r218;
	bra.uni 	$L__BB0_26;
$L__BB0_25:
	mad.lo.s32 	%r219, %r39, %r164, %r38;
	mul.wide.u32 	%rd18, %r219, 2;
	add.s64 	%rd19, %rd1, %rd18;
	ld.global.nc.u16 	%rs4, [%rd19];
	// begin inline asm
	{  cvt.f32.f16 %f52, %rs4;}

	// end inline asm
	mov.u32 	%r220, _ZZ27double_buffered_gemm_kernelPK6__halfS1_PS_iiiE2As;
	mad.lo.s32 	%r221, %r37, 132, %r220;
	shl.b32 	%r222, %r38, 2;
	add.s32 	%r223, %r221, %r222;
	st.shared.f32 	[%r223], %f52;
$L__BB0_26:
	add.s32 	%r40, %r36, %r8;
	shr.u32 	%r41, %r40, 5;
	and.b32  	%r42, %r40, 31;
	add.s32 	%r43, %r41, %r5;
	setp.lt.s32 	%p18, %r43, %r162;
	setp.lt.s32 	%p19, %r42, %r164;
	and.pred  	%p20, %p19, %p18;
	@%p20 bra 	$L__BB0_28;
	mov.u32 	%r224, _ZZ27double_buffered_gemm_kernelPK6__halfS1_PS_iiiE2As;
	mad.lo.s32 	%r225, %r41, 132, %r224;
	shl.b32 	%r226, %r42, 2;
	add.s32 	%r227, %r225, %r226;
	mov.b32 	%r228, 0;
	st.shared.u32 	[%r227], %r228;
	bra.uni 	$L__BB0_29;
$L__BB0_28:
	mad.lo.s32 	%r229, %r43, %r164, %r42;
	mul.wide.u32 	%rd20, %r229, 2;
	add.s64 	%rd21, %rd1, %rd20;
	ld.global.nc.u16 	%rs5, [%rd21];
	// begin inline asm
	{  cvt.f32.f16 %f53, %rs5;}

	// end inline asm
	mov.u32 	%r230, _ZZ27double_buffered_gemm_kernelPK6__halfS1_PS_iiiE2As;
	mad.lo.s32 	%r231, %r41, 132, %r230;
	shl.b32 	%r232, %r42, 2;
	add.s32 	%r233, %r231, %r232;
	st.shared.f32 	[%r233], %f53;
$L__BB0_29:
	add.s32 	%r441, %r40, %r8;
	setp.lt.u32 	%p21, %r441, 2048;
	@%p21 bra 	$L__BB0_17;
	bra.uni 	$L__BB0_8;
$L__BB0_30:
	mov.u32 	%r247, _ZZ27double_buffered_gemm_kernelPK6__halfS1_PS_iiiE2Bs;
	mad.lo.s32 	%r248, %r46, 260, %r247;
	shl.b32 	%r249, %r47, 2;
	add.s32 	%r250, %r248, %r249;
	mov.b32 	%r251, 0;
	st.shared.u32 	[%r250], %r251;
$L__BB0_31:
	add.s32 	%r49, %r444, %r8;
	shr.u32 	%r50, %r49, 6;
	and.b32  	%r51, %r49, 63;
	add.s32 	%r257, %r51, %r6;
	setp.lt.s32 	%p31, %r50, %r164;
	setp.lt.s32 	%p32, %r257, %r163;
	and.pred  	%p33, %p31, %p32;
	@%p33 bra 	$L__BB0_33;
	mov.u32 	%r258, _ZZ27double_buffered_gemm_kernelPK6__halfS1_PS_iiiE2Bs;
	mad.lo.s32 	%r259, %r50, 260, %r258;
	shl.b32 	%r260, %r51, 2;
	add.s32 	%r261, %r259, %r260;
	mov.b32 	%r262, 0;
	st.shared.u32 	[%r261], %r262;
	bra.uni 	$L__BB0_34;
$L__BB0_33:
	mad.lo.s32 	%r263, %r50, %r163, %r257;
	mul.wide.u32 	%rd26, %r263, 2;
	add.s64 	%rd27, %rd2, %rd26;
	ld.global.nc.u16 	%rs8, [%rd27];
	// begin inline asm
	{  cvt.f32.f16 %f56, %rs8;}

	// end inline asm
	mov.u32 	%r264, _ZZ27double_buffered_gemm_kernelPK6__halfS1_PS_iiiE2Bs;
	mad.lo.s32 	%r265, %r50, 260, %r264;
	shl.b32 	%r266, %r51, 2;
	add.s32 	%r267, %r265, %r266;
	st.shared.f32 	[%r267], %f56;
$L__BB0_34:
	add.s32 	%r53, %r49, %r8;
	shr.u32 	%r54, %r53, 6;
	and.b32  	%r55, %r53, 63;
	add.s32 	%r56, %r55, %r6;
	setp.lt.s32 	%p34, %r54, %r164;
	setp.lt.s32 	%p35, %r56, %r163;
	and.pred  	%p36, %p34, %p35;
	@%p36 bra 	$L__BB0_36;
	mov.u32 	%r269, _ZZ27double_buffered_gemm_kernelPK6__halfS1_PS_iiiE2Bs;
	mad.lo.s32 	%r270, %r54, 260, %r269;
	shl.b32 	%r271, %r55, 2;
	add.s32 	%r272, %r270, %r271;
	mov.b32 	%r273, 0;
	st.shared.u32 	[%r272], %r273;
	bra.uni 	$L__BB0_37;
$L__BB0_36:
	mad.lo.s32 	%r274, %r54, %r163, %r56;
	mul.wide.u32 	%rd28, %r274, 2;
	add.s64 	%rd29, %rd2, %rd28;
	ld.global.nc.u16 	%rs9, [%rd29];
	// begin inline asm
	{  cvt.f32.f16 %f57, %rs9;}

	// end inline asm
	mov.u32 	%r275, _ZZ27double_buffered_gemm_kernelPK6__halfS1_PS_iiiE2Bs;
	mad.lo.s32 	%r276, %r54, 260, %r275;
	shl.b32 	%r277, %r55, 2;
	add.s32 	%r278, %r276, %r277;
	st.shared.f32 	[%r278], %f57;
$L__BB0_37:
	add.s32 	%r57, %r53, %r8;
	shr.u32 	%r58, %r57, 6;
	and.b32  	%r59, %r57, 63;
	add.s32 	%r60, %r59, %r6;
	setp.lt.s32 	%p37, %r58, %r164;
	setp.lt.s32 	%p38, %r60, %r163;
	and.pred  	%p39, %p37, %p38;
	@%p39 bra 	$L__BB0_39;
	mov.u32 	%r280, _ZZ27double_buffered_gemm_kernelPK6__halfS1_PS_iiiE2Bs;
	mad.lo.s32 	%r281, %r58, 260, %r280;
	shl.b32 	%r282, %r59, 2;
	add.s32 	%r283, %r281, %r282;
	mov.b32 	%r284, 0;
	st.shared.u32 	[%r283], %r284;
	bra.uni 	$L__BB0_40;
$L__BB0_39:
	mad.lo.s32 	%r285, %r58, %r163, %r60;
	mul.wide.u32 	%rd30, %r285, 2;
	add.s64 	%rd31, %rd2, %rd30;
	ld.global.nc.u16 	%rs10, [%rd31];
	// begin inline asm
	{  cvt.f32.f16 %f58, %rs10;}

	// end inline asm
	mov.u32 	%r286, _ZZ27double_buffered_gemm_kernelPK6__halfS1_PS_iiiE2Bs;
	mad.lo.s32 	%r287, %r58, 260, %r286;
	shl.b32 	%r288, %r59, 2;
	add.s32 	%r289, %r287, %r288;
	st.shared.f32 	[%r289], %f58;
$L__BB0_40:
	add.s32 	%r444, %r57, %r8;
	setp.lt.u32 	%p40, %r444, 2048;
	@%p40 bra 	$L__BB0_15;
$L__BB0_41:
	bar.sync 	0;
	setp.lt.s32 	%p41, %r164, 1;
	mov.f32 	%f859, 0f00000000;
	mov.f32 	%f860, %f859;
	mov.f32 	%f861, %f859;
	mov.f32 	%f862, %f859;
	mov.f32 	%f863, %f859;
	mov.f32 	%f864, %f859;
	mov.f32 	%f865, %f859;
	mov.f32 	%f866, %f859;
	mov.f32 	%f867, %f859;
	mov.f32 	%f868, %f859;
	mov.f32 	%f869, %f859;
	mov.f32 	%f870, %f859;
	mov.f32 	%f871, %f859;
	mov.f32 	%f872, %f859;
	mov.f32 	%f873, %f859;
	mov.f32 	%f874, %f859;
	@%p41 bra 	$L__BB0_99;
	mov.u32 	%r291, %ntid.y;
	mul.lo.s32 	%r62, %r1, %r291;
	max.s32 	%r63, %r7, 1;
	add.s32 	%r64, %r2, %r62;
	max.u32 	%r292, %r64, 2048;
	setp.lt.u32 	%p42, %r64, 2048;
	selp.u32 	%r293, 1, 0, %p42;
	add.s32 	%r294, %r64, %r293;
	sub.s32 	%r295, %r292, %r294;
	div.u32 	%r296, %r295, %r62;
	add.s32 	%r65, %r296, %r293;
	and.b32  	%r66, %r65, 3;
	shr.u32 	%r67, %r2, 5;
	and.b32  	%r68, %r2, 31;
	add.s32 	%r69, %r67, %r5;
	mul.lo.s32 	%r70, %r69, %r164;
	shr.u32 	%r71, %r64, 5;
	and.b32  	%r72, %r64, 31;
	add.s32 	%r73, %r71, %r5;
	mul.lo.s32 	%r74, %r73, %r164;
	add.s32 	%r75, %r64, %r62;
	shr.u32 	%r76, %r75, 5;
	and.b32  	%r77, %r75, 31;
	add.s32 	%r78, %r76, %r5;
	mul.lo.s32 	%r79, %r78, %r164;
	add.s32 	%r80, %r75, %r62;
	shr.u32 	%r81, %r2, 6;
	and.b32  	%r82, %r2, 63;
	add.s32 	%r83, %r82, %r6;
	shr.u32 	%r84, %r64, 6;
	and.b32  	%r85, %r64, 63;
	add.s32 	%r86, %r85, %r6;
	shr.u32 	%r87, %r75, 6;
	and.b32  	%r88, %r75, 63;
	add.s32 	%r89, %r88, %r6;
	shl.b32 	%r90, %r62, 2;
	mov.b32 	%r447, 0;
	mov.f32 	%f859, 0f00000000;
	cvt.u64.u32 	%rd32, %r70;
	cvt.u64.u32 	%rd33, %r68;
	cvt.u64.u32 	%rd39, %r74;
	cvt.u64.u32 	%rd40, %r72;
	cvt.u64.u32 	%rd46, %r79;
	mov.u32 	%r448, %r447;
$L__BB0_43:
	mov.u32 	%r95, %r448;
	mov.u32 	%r94, %r447;
	xor.b32  	%r448, %r95, 1;
	add.s32 	%r447, %r94, 1;
	setp.ge.s32 	%p43, %r447, %r7;
	@%p43 bra 	$L__BB0_98;
	setp.gt.u32 	%p44, %r2, 2047;
	shl.b32 	%r98, %r94, 5;
	add.s32 	%r99, %r98, 32;
	@%p44 bra 	$L__BB0_98;
	setp.eq.s32 	%p45, %r66, 3;
	mov.u32 	%r297, _ZZ27double_buffered_gemm_kernelPK6__halfS1_PS_iiiE2As;
	mad.lo.s32 	%r100, %r448, 8448, %r297;
	mov.u32 	%r449, %r2;
	@%p45 bra 	$L__BB0_57;
	setp.lt.s32 	%p46, %r69, %r162;
	add.s32 	%r299, %r68, %r99;
	setp.lt.s32 	%p47, %r299, %r164;
	and.pred  	%p48, %p46, %p47;
	@%p48 bra 	$L__BB0_48;
	mad.lo.s32 	%r300, %r67, 132, %r100;
	shl.b32 	%r301, %r68, 2;
	add.s32 	%r302, %r300, %r301;
	mov.b32 	%r303, 0;
	st.shared.u32 	[%r302], %r303;
	bra.uni 	$L__BB0_49;
$L__BB0_48:
	cvt.s64.s32 	%rd34, %r98;
	add.s64 	%rd35, %rd33, %rd34;
	add.s64 	%rd36, %rd35, %rd32;
	shl.b64 	%rd37, %rd36, 1;
	add.s64 	%rd38, %rd1, %rd37;
	ld.global.nc.u16 	%rs11, [%rd38+64];
	// begin inline asm
	{  cvt.f32.f16 %f61, %rs11;}

	// end inline asm
	mad.lo.s32 	%r304, %r67, 132, %r100;
	shl.b32 	%r305, %r68, 2;
	add.s32 	%r306, %r304, %r305;
	st.shared.f32 	[%r306], %f61;
$L__BB0_49:
	setp.eq.s32 	%p49, %r66, 0;
	mov.u32 	%r449, %r64;
	@%p49 bra 	$L__BB0_57;
	setp.lt.s32 	%p50, %r73, %r162;
	add.s32 	%r308, %r72, %r99;
	setp.lt.s32 	%p51, %r308, %r164;
	and.pred  	%p52, %p50, %p51;
	@%p52 bra 	$L__BB0_52;
	mad.lo.s32 	%r309, %r71, 132, %r100;
	shl.b32 	%r310, %r72, 2;
	add.s32 	%r311, %r309, %r310;
	mov.b32 	%r312, 0;
	st.shared.u32 	[%r311], %r312;
	bra.uni 	$L__BB0_53;
$L__BB0_52:
	cvt.s64.s32 	%rd41, %r98;
	add.s64 	%rd42, %rd40, %rd41;
	add.s64 	%rd43, %rd42, %rd39;
	shl.b64 	%rd44, %rd43, 1;
	add.s64 	%rd45, %rd1, %rd44;
	ld.global.nc.u16 	%rs12, [%rd45+64];
	// begin inline asm
	{  cvt.f32.f16 %f62, %rs12;}

	// end inline asm
	mad.lo.s32 	%r313, %r71, 132, %r100;
	shl.b32 	%r314, %r72, 2;
	add.s32 	%r315, %r313, %r314;
	st.shared.f32 	[%r315], %f62;
$L__BB0_53:
	setp.eq.s32 	%p53, %r66, 1;
	mov.u32 	%r449, %r75;
	@%p53 bra 	$L__BB0_57;
	setp.lt.s32 	%p54, %r78, %r162;
	add.s32 	%r317, %r77, %r99;
	setp.lt.s32 	%p55, %r317, %r164;
	and.pred  	%p56, %p54, %p55;
	@%p56 bra 	$L__BB0_56;
	mad.lo.s32 	%r318, %r76, 132, %r100;
	shl.b32 	%r319, %r77, 2;
	add.s32 	%r320, %r318, %r319;
	mov.b32 	%r321, 0;
	st.shared.u32 	[%r320], %r321;
	mov.u32 	%r449, %r80;
	bra.uni 	$L__BB0_57;
$L__BB0_56:
	cvt.u64.u32 	%rd47, %r77;
	cvt.s64.s32 	%rd48, %r98;
	add.s64 	%rd49, %rd47, %rd48;
	add.s64 	%rd50, %rd49, %rd46;
	shl.b64 	%rd51, %rd50, 1;
	add.s64 	%rd52, %rd1, %rd51;
	ld.global.nc.u16 	%rs13, [%rd52+64];
	// begin inline asm
	{  cvt.f32.f16 %f63, %rs13;}

	// end inline asm
	mad.lo.s32 	%r322, %r76, 132, %r100;
	shl.b32 	%r323, %r77, 2;
	add.s32 	%r324, %r322, %r323;
	st.shared.f32 	[%r324], %f63;
	mov.u32 	%r449, %r80;
$L__BB0_57:
	setp.lt.u32 	%p57, %r65, 3;
	@%p57 bra 	$L__BB0_61;
	shl.b32 	%r325, %r62, 1;
	add.s32 	%r453, %r325, %r449;
	mad.lo.s32 	%r452, %r62, 3, %r449;
	add.s32 	%r451, %r62, %r449;
	cvt.s64.s32 	%rd55, %r98;
$L__BB0_59:
	shr.u32 	%r114, %r449, 5;
	and.b32  	%r115, %r449, 31;
	add.s32 	%r116, %r114, %r5;
	add.s32 	%r326, %r115, %r99;
	setp.ge.s32 	%p58, %r116, %r162;
	setp.ge.s32 	%p59, %r326, %r164;
	or.pred  	%p60, %p58, %p59;
	@%p60 bra 	$L__BB0_76;
	mul.lo.s32 	%r331, %r116, %r164;
	cvt.u64.u32 	%rd53, %r331;
	cvt.u64.u32 	%rd54, %r115;
	add.s64 	%rd56, %rd54, %rd55;
	add.s64 	%rd57, %rd56, %rd53;
	shl.b64 	%rd58, %rd57, 1;
	add.s64 	%rd59, %rd1, %rd58;
	ld.global.nc.u16 	%rs14, [%rd59+64];
	// begin inline asm
	{  cvt.f32.f16 %f64, %rs14;}

	// end inline asm
	mad.lo.s32 	%r332, %r114, 132, %r100;
	shl.b32 	%r333, %r115, 2;
	add.s32 	%r334, %r332, %r333;
	st.shared.f32 	[%r334], %f64;
	bra.uni 	$L__BB0_77;
$L__BB0_61:
	mov.u32 	%r363, _ZZ27double_buffered_gemm_kernelPK6__halfS1_PS_iiiE2Bs;
	mad.lo.s32 	%r105, %r448, 8320, %r363;
	mov.u32 	%r450, %r2;
	@%p45 bra 	$L__BB0_73;
	setp.lt.s32 	%p72, %r83, %r163;
	add.s32 	%r106, %r81, %r99;
	setp.lt.s32 	%p73, %r106, %r164;
	and.pred  	%p74, %p73, %p72;
	@%p74 bra 	$L__BB0_64;
	mad.lo.s32 	%r365, %r81, 260, %r105;
	shl.b32 	%r366, %r82, 2;
	add.s32 	%r367, %r365, %r366;
	mov.b32 	%r368, 0;
	st.shared.u32 	[%r367], %r368;
	bra.uni 	$L__BB0_65;
$L__BB0_64:
	mad.lo.s32 	%r369, %r106, %r163, %r83;
	mul.wide.s32 	%rd81, %r369, 2;
	add.s64 	%rd82, %rd2, %rd81;
	ld.global.nc.u16 	%rs18, [%rd82];
	// begin inline asm
	{  cvt.f32.f16 %f68, %rs18;}

	// end inline asm
	mad.lo.s32 	%r370, %r81, 260, %r105;
	shl.b32 	%r371, %r82, 2;
	add.s32 	%r372, %r370, %r371;
	st.shared.f32 	[%r372], %f68;
$L__BB0_65:
	setp.eq.s32 	%p75, %r66, 0;
	mov.u32 	%r450, %r64;
	@%p75 bra 	$L__BB0_73;
	setp.lt.s32 	%p76, %r86, %r163;
	add.s32 	%r107, %r84, %r99;
	setp.lt.s32 	%p77, %r107, %r164;
	and.pred  	%p78, %p77, %p76;
	@%p78 bra 	$L__BB0_68;
	mad.lo.s32 	%r374, %r84, 260, %r105;
	shl.b32 	%r375, %r85, 2;
	add.s32 	%r376, %r374, %r375;
	mov.b32 	%r377, 0;
	st.shared.u32 	[%r376], %r377;
	bra.uni 	$L__BB0_69;
$L__BB0_68:
	mad.lo.s32 	%r378, %r107, %r163, %r86;
	mul.wide.s32 	%rd83, %r378, 2;
	add.s64 	%rd84, %rd2, %rd83;
	ld.global.nc.u16 	%rs19, [%rd84];
	// begin inline asm
	{  cvt.f32.f16 %f69, %rs19;}

	// end inline asm
	mad.lo.s32 	%r379, %r84, 260, %r105;
	shl.b32 	%r380, %r85, 2;
	add.s32 	%r381, %r379, %r380;
	st.shared.f32 	[%r381], %f69;
$L__BB0_69:
	setp.eq.s32 	%p79, %r66, 1;
	mov.u32 	%r450, %r75;
	@%p79 bra 	$L__BB0_73;
	setp.lt.s32 	%p80, %r89, %r163;
	add.s32 	%r108, %r87, %r99;
	setp.lt.s32 	%p81, %r108, %r164;
	and.pred  	%p82, %p81, %p80;
	@%p82 bra 	$L__BB0_72;
	mad.lo.s32 	%r383, %r87, 260, %r105;
	shl.b32 	%r384, %r88, 2;
	add.s32 	%r385, %r383, %r384;
	mov.b32 	%r386, 0;
	st.shared.u32 	[%r385], %r386;
	mov.u32 	%r450, %r80;
	bra.uni 	$L__BB0_73;
$L__BB0_72:
	mad.lo.s32 	%r387, %r108, %r163, %r89;
	mul.wide.s32 	%rd85, %r387, 2;
	add.s64 	%rd86, %rd2, %rd85;
	ld.global.nc.u16 	%rs20, [%rd86];
	// begin inline asm
	{  cvt.f32.f16 %f70, %rs20;}

	// end inline asm
	mad.lo.s32 	%r388, %r87, 260, %r105;
	shl.b32 	%r389, %r88, 2;
	add.s32 	%r390, %r388, %r389;
	st.shared.f32 	[%r390], %f70;
	mov.u32 	%r450, %r80;
$L__BB0_73:
	@%p57 bra 	$L__BB0_98;
$L__BB0_74:
	shr.u32 	%r133, %r450, 6;
	and.b32  	%r134, %r450, 63;
	add.s32 	%r135, %r133, %r99;
	add.s32 	%r136, %r134, %r6;
	setp.ge.s32 	%p84, %r135, %r164;
	setp.ge.s32 	%p85, %r136, %r163;
	or.pred  	%p86, %p84, %p85;
	@%p86 bra 	$L__BB0_87;
	mad.lo.s32 	%r396, %r135, %r163, %r136;
	mul.wide.s32 	%rd87, %r396, 2;
	add.s64 	%rd88, %rd2, %rd87;
	ld.global.nc.u16 	%rs21, [%rd88];
	// begin inline asm
	{  cvt.f32.f16 %f71, %rs21;}

	// end inline asm
	mad.lo.s32 	%r397, %r133, 260, %r105;
	shl.b32 	%r398, %r134, 2;
	add.s32 	%r399, %r397, %r398;
	st.shared.f32 	[%r399], %f71;
	bra.uni 	$L__BB0_88;
$L__BB0_76:
	mad.lo.s32 	%r327, %r114, 132, %r100;
	shl.b32 	%r328, %r115, 2;
	add.s32 	%r329, %r327, %r328;
	mov.b32 	%r330, 0;
	st.shared.u32 	[%r329], %r330;
$L__BB0_77:
	shr.u32 	%r117, %r451, 5;
	and.b32  	%r118, %r451, 31;
	add.s32 	%r119, %r117, %r5;
	add.s32 	%r335, %r118, %r99;
	setp.lt.s32 	%p61, %r119, %r162;
	setp.lt.s32 	%p62, %r335, %r164;
	and.pred  	%p63, %p61, %p62;
	@%p63 bra 	$L__BB0_79;
	mad.lo.s32 	%r336, %r117, 132, %r100;
	shl.b32 	%r337, %r118, 2;
	add.s32 	%r338, %r336, %r337;
	mov.b32 	%r339, 0;
	st.shared.u32 	[%r338], %r339;
	bra.uni 	$L__BB0_80;
$L__BB0_79:
	mul.lo.s32 	%r340, %r119, %r164;
	cvt.u64.u32 	%rd60, %r340;
	cvt.u64.u32 	%rd61, %r118;
	add.s64 	%rd63, %rd61, %rd55;
	add.s64 	%rd64, %rd63, %rd60;
	shl.b64 	%rd65, %rd64, 1;
	add.s64 	%rd66, %rd1, %rd65;
	ld.global.nc.u16 	%rs15, [%rd66+64];
	// begin inline asm
	{  cvt.f32.f16 %f65, %rs15;}

	// end inline asm
	mad.lo.s32 	%r341, %r117, 132, %r100;
	shl.b32 	%r342, %r118, 2;
	add.s32 	%r343, %r341, %r342;
	st.shared.f32 	[%r343], %f65;
$L__BB0_80:
	add.s32 	%r120, %r449, %r62;
	shr.u32 	%r121, %r453, 5;
	and.b32  	%r122, %r453, 31;
	add.s32 	%r123, %r121, %r5;
	add.s32 	%r344, %r122, %r99;
	setp.lt.s32 	%p64, %r123, %r162;
	setp.lt.s32 	%p65, %r344, %r164;
	and.pred  	%p66, %p64, %p65;
	@%p66 bra 	$L__BB0_82;
	mad.lo.s32 	%r345, %r121, 132, %r100;
	shl.b32 	%r346, %r122, 2;
	add.s32 	%r347, %r345, %r346;
	mov.b32 	%r348, 0;
	st.shared.u32 	[%r347], %r348;
	bra.uni 	$L__BB0_83;
$L__BB0_82:
	mul.lo.s32 	%r349, %r123, %r164;
	cvt.u64.u32 	%rd67, %r349;
	cvt.u64.u32 	%rd68, %r122;
	add.s64 	%rd70, %rd68, %rd55;
	add.s64 	%rd71, %rd70, %rd67;
	shl.b64 	%rd72, %rd71, 1;
	add.s64 	%rd73, %rd1, %rd72;
	ld.global.nc.u16 	%rs16, [%rd73+64];
	// begin inline asm
	{  cvt.f32.f16 %f66, %rs16;}

	// end inline asm
	mad.lo.s32 	%r350, %r121, 132, %r100;
	shl.b32 	%r351, %r122, 2;
	add.s32 	%r352, %r350, %r351;
	st.shared.f32 	[%r352], %f66;
$L__BB0_83:
	add.s32 	%r124, %r120, %r62;
	shr.u32 	%r125, %r452, 5;
	and.b32  	%r126, %r452, 31;
	add.s32 	%r127, %r125, %r5;
	add.s32 	%r353, %r126, %r99;
	setp.lt.s32 	%p67, %r127, %r162;
	setp.lt.s32 	%p68, %r353, %r164;
	and.pred  	%p69, %p67, %p68;
	@%p69 bra 	$L__BB0_85;
	mad.lo.s32 	%r354, %r125, 132, %r100;
	shl.b32 	%r355, %r126, 2;
	add.s32 	%r356, %r354, %r355;
	mov.b32 	%r357, 0;
	st.shared.u32 	[%r356], %r357;
	bra.uni 	$L__BB0_86;
$L__BB0_85:
	mul.lo.s32 	%r358, %r127, %r164;
	cvt.u64.u32 	%rd74, %r358;
	cvt.u64.u32 	%rd75, %r126;
	add.s64 	%rd77, %rd75, %rd55;
	add.s64 	%rd78, %rd77, %rd74;
	shl.b64 	%rd79, %rd78, 1;
	add.s64 	%rd80, %rd1, %rd79;
	ld.global.nc.u16 	%rs17, [%rd80+64];
	// begin inline asm
	{  cvt.f32.f16 %f67, %rs17;}

	// end inline asm
	mad.lo.s32 	%r359, %r125, 132, %r100;
	shl.b32 	%r360, %r126, 2;
	add.s32 	%r361, %r359, %r360;
	st.shared.f32 	[%r361], %f67;
$L__BB0_86:
	add.s32 	%r362, %r124, %r62;
	add.s32 	%r449, %r362, %r62;
	add.s32 	%r453, %r453, %r90;
	add.s32 	%r452, %r452, %r90;
	add.s32 	%r451, %r451, %r90;
	setp.lt.u32 	%p70, %r449, 2048;
	@%p70 bra 	$L__BB0_59;
	bra.uni 	$L__BB0_61;
$L__BB0_87:
	mad.lo.s32 	%r392, %r133, 260, %r105;
	shl.b32 	%r393, %r134, 2;
	add.s32 	%r394, %r392, %r393;
	mov.b32 	%r395, 0;
	st.shared.u32 	[%r394], %r395;
$L__BB0_88:
	add.s32 	%r137, %r450, %r62;
	shr.u32 	%r138, %r137, 6;
	and.b32  	%r139, %r137, 63;
	add.s32 	%r140, %r138, %r99;
	add.s32 	%r400, %r139, %r6;
	setp.lt.s32 	%p87, %r140, %r164;
	setp.lt.s32 	%p88, %r400, %r163;
	and.pred  	%p89, %p87, %p88;
	@%p89 bra 	$L__BB0_90;
	mad.lo.s32 	%r401, %r138, 260, %r105;
	shl.b32 	%r402, %r139, 2;
	add.s32 	%r403, %r401, %r402;
	mov.b32 	%r404, 0;
	st.shared.u32 	[%r403], %r404;
	bra.uni 	$L__BB0_91;
$L__BB0_90:
	mad.lo.s32 	%r405, %r140, %r163, %r400;
	mul.wide.s32 	%rd89, %r405, 2;
	add.s64 	%rd90, %rd2, %rd89;
	ld.global.nc.u16 	%rs22, [%rd90];
	// begin inline asm
	{  cvt.f32.f16 %f72, %rs22;}

	// end inline asm
	mad.lo.s32 	%r406, %r138, 260, %r105;
	shl.b32 	%r407, %r139, 2;
	add.s32 	%r408, %r406, %r407;
	st.shared.f32 	[%r408], %f72;
$L__BB0_91:
	add.s32 	%r142, %r137, %r62;
	shr.u32 	%r143, %r142, 6;
	and.b32  	%r144, %r142, 63;
	add.s32 	%r145, %r143, %r99;
	add.s32 	%r146, %r144, %r6;
	setp.lt.s32 	%p90, %r145, %r164;
	setp.lt.s32 	%p91, %r146, %r163;
	and.pred  	%p92, %p90, %p91;
	@%p92 bra 	$L__BB0_93;
	mad.lo.s32 	%r410, %r143, 260, %r105;
	shl.b32 	%r411, %r144, 2;
	add.s32 	%r412, %r410, %r411;
	mov.b32 	%r413, 0;
	st.shared.u32 	[%r412], %r413;
	bra.uni 	$L__BB0_94;
$L__BB0_93:
	mad.lo.s32 	%r414, %r145, %r163, %r146;
	mul.wide.s32 	%rd91, %r414, 2;
	add.s64 	%rd92, %rd2, %rd91;
	ld.global.nc.u16 	%rs23, [%rd92];
	// begin inline asm
	{  cvt.f32.f16 %f73, %rs23;}

	// end inline asm
	mad.lo.s32 	%r415, %r143, 260, %r105;
	shl.b32 	%r416, %r144, 2;
	add.s32 	%r417, %r415, %r416;
	st.shared.f32 	[%r417], %f73;
$L__BB0_94:
	add.s32 	%r147, %r142, %r62;
	shr.u32 	%r148, %r147, 6;
	and.b32  	%r149, %r147, 63;
	add.s32 	%r150, %r148, %r99;
	add.s32 	%r151, %r149, %r6;
	setp.lt.s32 	%p93, %r150, %r164;
	setp.lt.s32 	%p94, %r151, %r163;
	and.pred  	%p95, %p93, %p94;
	@%p95 bra 	$L__BB0_96;
	mad.lo.s32 	%r419, %r148, 260, %r105;
	shl.b32 	%r420, %r149, 2;
	add.s32 	%r421, %r419, %r420;
	mov.b32 	%r422, 0;
	st.shared.u32 	[%r421], %r422;
	bra.uni 	$L__BB0_97;
$L__BB0_96:
	mad.lo.s32 	%r423, %r150, %r163, %r151;
	mul.wide.s32 	%rd93, %r423, 2;
	add.s64 	%rd94, %rd2, %rd93;
	ld.global.nc.u16 	%rs24, [%rd94];
	// begin inline asm
	{  cvt.f32.f16 %f74, %rs24;}

	// end inline asm
	mad.lo.s32 	%r424, %r148, 260, %r105;
	shl.b32 	%r425, %r149, 2;
	add.s32 	%r426, %r424, %r425;
	st.shared.f32 	[%r426], %f74;
$L__BB0_97:
	add.s32 	%r450, %r147, %r62;
	setp.lt.u32 	%p96, %r450, 2048;
	@%p96 bra 	$L__BB0_74;
$L__BB0_98:
	mov.u32 	%r427, _ZZ27double_buffered_gemm_kernelPK6__halfS1_PS_iiiE2As;
	mad.lo.s32 	%r428, %r95, 8448, %r427;
	mov.u32 	%r429, _ZZ27double_buffered_gemm_kernelPK6__halfS1_PS_iiiE2Bs;
	mad.lo.s32 	%r430, %r95, 8320, %r429;
	mad.lo.s32 	%r431, %r3, 132, %r428;
	ld.shared.f32 	%f75, [%r431];
	shl.b32 	%r432, %r4, 2;
	add.s32 	%r433, %r430, %r432;
	ld.shared.f32 	%f76, [%r433];
	ld.shared.f32 	%f77, [%r431+132];
	ld.shared.f32 	%f78, [%r433+4];
	ld.shared.f32 	%f79, [%r431+264];
	ld.shared.f32 	%f80, [%r433+8];
	ld.shared.f32 	%f81, [%r431+396];
	ld.shared.f32 	%f82, [%r433+12];
	fma.rn.f32 	%f83, %f75, %f76, %f866;
	fma.rn.f32 	%f84, %f75, %f78, %f865;
	fma.rn.f32 	%f85, %f75, %f80, %f864;
	fma.rn.f32 	%f86, %f75, %f82, %f863;
	fma.rn.f32 	%f87, %f77, %f76, %f862;
	fma.rn.f32 	%f88, %f77, %f78, %f861;
	fma.rn.f32 	%f89, %f77, %f80, %f860;
	fma.rn.f32 	%f90, %f77, %f82, %f859;
	fma.rn.f32 	%f91, %f79, %f76, %f867;
	fma.rn.f32 	%f92, %f79, %f78, %f868;
	fma.rn.f32 	%f93, %f79, %f80, %f869;
	fma.rn.f32 	%f94, %f79, %f82, %f870;
	fma.rn.f32 	%f95, %f81, %f76, %f871;
	fma.rn.f32 	%f96, %f81, %f78, %f872;
	fma.rn.f32 	%f97, %f81, %f80, %f873;
	fma.rn.f32 	%f98, %f81, %f82, %f874;
	ld.shared.f32 	%f99, [%r431+4];
	ld.shared.f32 	%f100, [%r433+260];
	ld.shared.f32 	%f101, [%r431+136];
	ld.shared.f32 	%f102, [%r433+264];
	ld.shared.f32 	%f103, [%r431+268];
	ld.shared.f32 	%f104, [%r433+268];
	ld.shared.f32 	%f105, [%r431+400];
	ld.shared.f32 	%f106, [%r433+272];
	fma.rn.f32 	%f107, %f99, %f100, %f83;
	fma.rn.f32 	%f108, %f99, %f102, %f84;
	fma.rn.f32 	%f109, %f99, %f104, %f85;
	fma.rn.f32 	%f110, %f99, %f106, %f86;
	fma.rn.f32 	%f111, %f101, %f100, %f87;
	fma.rn.f32 	%f112, %f101, %f102, %f88;
	fma.rn.f32 	%f113, %f101, %f104, %f89;
	fma.rn.f32 	%f114, %f101, %f106, %f90;
	fma.rn.f32 	%f115, %f103, %f100, %f91;
	fma.rn.f32 	%f116, %f103, %f102, %f92;
	fma.rn.f32 	%f117, %f103, %f104, %f93;
	fma.rn.f32 	%f118, %f103, %f106, %f94;
	fma.rn.f32 	%f119, %f105, %f100, %f95;
	fma.rn.f32 	%f120, %f105, %f102, %f96;
	fma.rn.f32 	%f121, %f105, %f104, %f97;
	fma.rn.f32 	%f122, %f105, %f106, %f98;
	ld.shared.f32 	%f123, [%r431+8];
	ld.shared.f32 	%f124, [%r433+520];
	ld.shared.f32 	%f125, [%r431+140];
	ld.shared.f32 	%f126, [%r433+524];
	ld.shared.f32 	%f127, [%r431+272];
	ld.shared.f32 	%f128, [%r433+528];
	ld.shared.f32 	%f129, [%r431+404];
	ld.shared.f32 	%f130, [%r433+532];
	fma.rn.f32 	%f131, %f123, %f124, %f107;
	fma.rn.f32 	%f132, %f123, %f126, %f108;
	fma.rn.f32 	%f133, %f123, %f128, %f109;
	fma.rn.f32 	%f134, %f123, %f130, %f110;
	fma.rn.f32 	%f135, %f125, %f124, %f111;
	fma.rn.f32 	%f136, %f125, %f126, %f112;
	fma.rn.f32 	%f137, %f125, %f128, %f113;
	fma.rn.f32 	%f138, %f125, %f130, %f114;
	fma.rn.f32 	%f139, %f127, %f124, %f115;
	fma.rn.f32 	%f140, %f127, %f126, %f116;
	fma.rn.f32 	%f141, %f127, %f128, %f117;
	fma.rn.f32 	%f142, %f127, %f130, %f118;
	fma.rn.f32 	%f143, %f129, %f124, %f119;
	fma.rn.f32 	%f144, %f129, %f126, %f120;
	fma.rn.f32 	%f145, %f129, %f128, %f121;
	fma.rn.f32 	%f146, %f129, %f130, %f122;
	ld.shared.f32 	%f147, [%r431+12];
	ld.shared.f32 	%f148, [%r433+780];
	ld.shared.f32 	%f149, [%r431+144];
	ld.shared.f32 	%f150, [%r433+784];
	ld.shared.f32 	%f151, [%r431+276];
	ld.shared.f32 	%f152, [%r433+788];
	ld.shared.f32 	%f153, [%r431+408];
	ld.shared.f32 	%f154, [%r433+792];
	fma.rn.f32 	%f155, %f147, %f148, %f131;
	fma.rn.f32 	%f156, %f147, %f150, %f132;
	fma.rn.f32 	%f157, %f147, %f152, %f133;
	fma.rn.f32 	%f158, %f147, %f154, %f134;
	fma.rn.f32 	%f159, %f149, %f148, %f135;
	fma.rn.f32 	%f160, %f149, %f150, %f136;
	fma.rn.f32 	%f161, %f149, %f152, %f137;
	fma.rn.f32 	%f162, %f149, %f154, %f138;
	fma.rn.f32 	%f163, %f151, %f148, %f139;
	fma.rn.f32 	%f164, %f151, %f150, %f140;
	fma.rn.f32 	%f165, %f151, %f152, %f141;
	fma.rn.f32 	%f166, %f151, %f154, %f142;
	fma.rn.f32 	%f167, %f153, %f148, %f143;
	fma.rn.f32 	%f168, %f153, %f150, %f144;
	fma.rn.f32 	%f169, %f153, %f152, %f145;
	fma.rn.f32 	%f170, %f153, %f154, %f146;
	ld.shared.f32 	%f171, [%r431+16];
	ld.shared.f32 	%f172, [%r433+1040];
	ld.shared.f32 	%f173, [%r431+148];
	ld.shared.f32 	%f174, [%r433+1044];
	ld.shared.f32 	%f175, [%r431+280];
	ld.shared.f32 	%f176, [%r433+1048];
	ld.shared.f32 	%f177, [%r431+412];
	ld.shared.f32 	%f178, [%r433+1052];
	fma.rn.f32 	%f179, %f171, %f172, %f155;
	fma.rn.f32 	%f180, %f171, %f174, %f156;
	fma.rn.f32 	%f181, %f171, %f176, %f157;
	fma.rn.f32 	%f182, %f171, %f178, %f158;
	fma.rn.f32 	%f183, %f173, %f172, %f159;
	fma.rn.f32 	%f184, %f173, %f174, %f160;
	fma.rn.f32 	%f185, %f173, %f176, %f161;
	fma.rn.f32 	%f186, %f173, %f178, %f162;
	fma.rn.f32 	%f187, %f175, %f172, %f163;
	fma.rn.f32 	%f188, %f175, %f174, %f164;
	fma.rn.f32 	%f189, %f175, %f176, %f165;
	fma.rn.f32 	%f190, %f175, %f178, %f166;
	fma.rn.f32 	%f191, %f177, %f172, %f167;
	fma.rn.f32 	%f192, %f177, %f174, %f168;
	fma.rn.f32 	%f193, %f177, %f176, %f169;
	fma.rn.f32 	%f194, %f177, %f178, %f170;
	ld.shared.f32 	%f195, [%r431+20];
	ld.shared.f32 	%f196, [%r433+1300];
	ld.shared.f32 	%f197, [%r431+152];
	ld.shared.f32 	%f198, [%r433+1304];
	ld.shared.f32 	%f199, [%r431+284];
	ld.shared.f32 	%f200, [%r433+1308];
	ld.shared.f32 	%f201, [%r431+416];
	ld.shared.f32 	%f202, [%r433+1312];
	fma.rn.f32 	%f203, %f195, %f196, %f179;
	fma.rn.f32 	%f204, %f195, %f198, %f180;
	fma.rn.f32 	%f205, %f195, %f200, %f181;
	fma.rn.f32 	%f206, %f195, %f202, %f182;
	fma.rn.f32 	%f207, %f197, %f196, %f183;
	fma.rn.f32 	%f208, %f197, %f198, %f184;
	fma.rn.f32 	%f209, %f197, %f200, %f185;
	fma.rn.f32 	%f210, %f197, %f202, %f186;
	fma.rn.f32 	%f211, %f199, %f196, %f187;
	fma.rn.f32 	%f212, %f199, %f198, %f188;
	fma.rn.f32 	%f213, %f199, %f200, %f189;
	fma.rn.f32 	%f214, %f199, %f202, %f190;
	fma.rn.f32 	%f215, %f201, %f196, %f191;
	fma.rn.f32 	%f216, %f201, %f198, %f192;
	fma.rn.f32 	%f217, %f201, %f200, %f193;
	fma.rn.f32 	%f218, %f201, %f202, %f194;
	ld.shared.f32 	%f219, [%r431+24];
	ld.shared.f32 	%f220, [%r433+1560];
	ld.shared.f32 	%f221, [%r431+156];
	ld.shared.f32 	%f222, [%r433+1564];
	ld.shared.f32 	%f223, [%r431+288];
	ld.shared.f32 	%f224, [%r433+1568];
	ld.shared.f32 	%f225, [%r431+420];
	ld.shared.f32 	%f226, [%r433+1572];
	fma.rn.f32 	%f227, %f219, %f220, %f203;
	fma.rn.f32 	%f228, %f219, %f222, %f204;
	fma.rn.f32 	%f229, %f219, %f224, %f205;
	fma.rn.f32 	%f230, %f219, %f226, %f206;
	fma.rn.f32 	%f231, %f221, %f220, %f207;
	fma.rn.f32 	%f232, %f221, %f222, %f208;
	fma.rn.f32 	%f233, %f221, %f224, %f209;
	fma.rn.f32 	%f234, %f221, %f226, %f210;
	fma.rn.f32 	%f235, %f223, %f220, %f211;
	fma.rn.f32 	%f236, %f223, %f222, %f212;
	fma.rn.f32 	%f237, %f223, %f224, %f213;
	fma.rn.f32 	%f238, %f223, %f226, %f214;
	fma.rn.f32 	%f239, %f225, %f220, %f215;
	fma.rn.f32 	%f240, %f225, %f222, %f216;
	fma.rn.f32 	%f241, %f225, %f224, %f217;
	fma.rn.f32 	%f242, %f225, %f226, %f218;
	ld.shared.f32 	%f243, [%r431+28];
	ld.shared.f32 	%f244, [%r433+1820];
	ld.shared.f32 	%f245, [%r431+160];
	ld.shared.f32 	%f246, [%r433+1824];
	ld.shared.f32 	%f247, [%r431+292];
	ld.shared.f32 	%f248, [%r433+1828];
	ld.shared.f32 	%f249, [%r431+424];
	ld.shared.f32 	%f250, [%r433+1832];
	fma.rn.f32 	%f251, %f243, %f244, %f227;
	fma.rn.f32 	%f252, %f243, %f246, %f228;
	fma.rn.f32 	%f253, %f243, %f248, %f229;
	fma.rn.f32 	%f254, %f243, %f250, %f230;
	fma.rn.f32 	%f255, %f245, %f244, %f231;
	fma.rn.f32 	%f256, %f245, %f246, %f232;
	fma.rn.f32 	%f257, %f245, %f248, %f233;
	fma.rn.f32 	%f258, %f245, %f250, %f234;
	fma.rn.f32 	%f259, %f247, %f244, %f235;
	fma.rn.f32 	%f260, %f247, %f246, %f236;
	fma.rn.f32 	%f261, %f247, %f248, %f237;
	fma.rn.f32 	%f262, %f247, %f250, %f238;
	fma.rn.f32 	%f263, %f249, %f244, %f239;
	fma.rn.f32 	%f264, %f249, %f246, %f240;
	fma.rn.f32 	%f265, %f249, %f248, %f241;
	fma.rn.f32 	%f266, %f249, %f250, %f242;
	ld.shared.f32 	%f267, [%r431+32];
	ld.shared.f32 	%f268, [%r433+2080];
	ld.shared.f32 	%f269, [%r431+164];
	ld.shared.f32 	%f270, [%r433+2084];
	ld.shared.f32 	%f271, [%r431+296];
	ld.shared.f32 	%f272, [%r433+2088];
	ld.shared.f32 	%f273, [%r431+428];
	ld.shared.f32 	%f274, [%r433+2092];
	fma.rn.f32 	%f275, %f267, %f268, %f251;
	fma.rn.f32 	%f276, %f267, %f270, %f252;
	fma.rn.f32 	%f277, %f267, %f272, %f253;
	fma.rn.f32 	%f278, %f267, %f274, %f254;
	fma.rn.f32 	%f279, %f269, %f268, %f255;
	fma.rn.f32 	%f280, %f269, %f270, %f256;
	fma.rn.f32 	%f281, %f269, %f272, %f257;
	fma.rn.f32 	%f282, %f269, %f274, %f258;
	fma.rn.f32 	%f283, %f271, %f268, %f259;
	fma.rn.f32 	%f284, %f271, %f270, %f260;
	fma.rn.f32 	%f285, %f271, %f272, %f261;
	fma.rn.f32 	%f286, %f271, %f274, %f262;
	fma.rn.f32 	%f287, %f273, %f268, %f263;
	fma.rn.f32 	%f288, %f273, %f270, %f264;
	fma.rn.f32 	%f289, %f273, %f272, %f265;
	fma.rn.f32 	%f290, %f273, %f274, %f266;
	ld.shared.f32 	%f291, [%r431+36];
	ld.shared.f32 	%f292, [%r433+2340];
	ld.shared.f32 	%f293, [%r431+168];
	ld.shared.f32 	%f294, [%r433+2344];
	ld.shared.f32 	%f295, [%r431+300];
	ld.shared.f32 	%f296, [%r433+2348];
	ld.shared.f32 	%f297, [%r431+432];
	ld.shared.f32 	%f298, [%r433+2352];
	fma.rn.f32 	%f299, %f291, %f292, %f275;
	fma.rn.f32 	%f300, %f291, %f294, %f276;
	fma.rn.f32 	%f301, %f291, %f296, %f277;
	fma.rn.f32 	%f302, %f291, %f298, %f278;
	fma.rn.f32 	%f303, %f293, %f292, %f279;
	fma.rn.f32 	%f304, %f293, %f294, %f280;
	fma.rn.f32 	%f305, %f293, %f296, %f281;
	fma.rn.f32 	%f306, %f293, %f298, %f282;
	fma.rn.f32 	%f307, %f295, %f292, %f283;
	fma.rn.f32 	%f308, %f295, %f294, %f284;
	fma.rn.f32 	%f309, %f295, %f296, %f285;
	fma.rn.f32 	%f310, %f295, %f298, %f286;
	fma.rn.f32 	%f311, %f297, %f292, %f287;
	fma.rn.f32 	%f312, %f297, %f294, %f288;
	fma.rn.f32 	%f313, %f297, %f296, %f289;
	fma.rn.f32 	%f314, %f297, %f298, %f290;
	ld.shared.f32 	%f315, [%r431+40];
	ld.shared.f32 	%f316, [%r433+2600];
	ld.shared.f32 	%f317, [%r431+172];
	ld.shared.f32 	%f318, [%r433+2604];
	ld.shared.f32 	%f319, [%r431+304];
	ld.shared.f32 	%f320, [%r433+2608];
	ld.shared.f32 	%f321, [%r431+436];
	ld.shared.f32 	%f322, [%r433+2612];
	fma.rn.f32 	%f323, %f315, %f316, %f299;
	fma.rn.f32 	%f324, %f315, %f318, %f300;
	fma.rn.f32 	%f325, %f315, %f320, %f301;
	fma.rn.f32 	%f326, %f315, %f322, %f302;
	fma.rn.f32 	%f327, %f317, %f316, %f303;
	fma.rn.f32 	%f328, %f317, %f318, %f304;
	fma.rn.f32 	%f329, %f317, %f320, %f305;
	fma.rn.f32 	%f330, %f317, %f322, %f306;
	fma.rn.f32 	%f331, %f319, %f316, %f307;
	fma.rn.f32 	%f332, %f319, %f318, %f308;
	fma.rn.f32 	%f333, %f319, %f320, %f309;
	fma.rn.f32 	%f334, %f319, %f322, %f310;
	fma.rn.f32 	%f335, %f321, %f316, %f311;
	fma.rn.f32 	%f336, %f321, %f318, %f312;
	fma.rn.f32 	%f337, %f321, %f320, %f313;
	fma.rn.f32 	%f338, %f321, %f322, %f314;
	ld.shared.f32 	%f339, [%r431+44];
	ld.shared.f32 	%f340, [%r433+2860];
	ld.shared.f32 	%f341, [%r431+176];
	ld.shared.f32 	%f342, [%r433+2864];
	ld.shared.f32 	%f343, [%r431+308];
	ld.shared.f32 	%f344, [%r433+2868];
	ld.shared.f32 	%f345, [%r431+440];
	ld.shared.f32 	%f346, [%r433+2872];
	fma.rn.f32 	%f347, %f339, %f340, %f323;
	fma.rn.f32 	%f348, %f339, %f342, %f324;
	fma.rn.f32 	%f349, %f339, %f344, %f325;
	fma.rn.f32 	%f350, %f339, %f346, %f326;
	fma.rn.f32 	%f351, %f341, %f340, %f327;
	fma.rn.f32 	%f352, %f341, %f342, %f328;
	fma.rn.f32 	%f353, %f341, %f344, %f329;
	fma.rn.f32 	%f354, %f341, %f346, %f330;
	fma.rn.f32 	%f355, %f343, %f340, %f331;
	fma.rn.f32 	%f356, %f343, %f342, %f332;
	fma.rn.f32 	%f357, %f343, %f344, %f333;
	fma.rn.f32 	%f358, %f343, %f346, %f334;
	fma.rn.f32 	%f359, %f345, %f340, %f335;
	fma.rn.f32 	%f360, %f345, %f342, %f336;
	fma.rn.f32 	%f361, %f345, %f344, %f337;
	fma.rn.f32 	%f362, %f345, %f346, %f338;
	ld.shared.f32 	%f363, [%r431+48];
	ld.shared.f32 	%f364, [%r433+3120];
	ld.shared.f32 	%f365, [%r431+180];
	ld.shared.f32 	%f366, [%r433+3124];
	ld.shared.f32 	%f367, [%r431+312];
	ld.shared.f32 	%f368, [%r433+3128];
	ld.shared.f32 	%f369, [%r431+444];
	ld.shared.f32 	%f370, [%r433+3132];
	fma.rn.f32 	%f371, %f363, %f364, %f347;
	fma.rn.f32 	%f372, %f363, %f366, %f348;
	fma.rn.f32 	%f373, %f363, %f368, %f349;
	fma.rn.f32 	%f374, %f363, %f370, %f350;
	fma.rn.f32 	%f375, %f365, %f364, %f351;
	fma.rn.f32 	%f376, %f365, %f366, %f352;
	fma.rn.f32 	%f377, %f365, %f368, %f353;
	fma.rn.f32 	%f378, %f365, %f370, %f354;
	fma.rn.f32 	%f379, %f367, %f364, %f355;
	fma.rn.f32 	%f380, %f367, %f366, %f356;
	fma.rn.f32 	%f381, %f367, %f368, %f357;
	fma.rn.f32 	%f382, %f367, %f370, %f358;
	fma.rn.f32 	%f383, %f369, %f364, %f359;
	fma.rn.f32 	%f384, %f369, %f366, %f360;
	fma.rn.f32 	%f385, %f369, %f368, %f361;
	fma.rn.f32 	%f386, %f369, %f370, %f362;
	ld.shared.f32 	%f387, [%r431+52];
	ld.shared.f32 	%f388, [%r433+3380];
	ld.shared.f32 	%f389, [%r431+184];
	ld.shared.f32 	%f390, [%r433+3384];
	ld.shared.f32 	%f391, [%r431+316];
	ld.shared.f32 	%f392, [%r433+3388];
	ld.shared.f32 	%f393, [%r431+448];
	ld.shared.f32 	%f394, [%r433+3392];
	fma.rn.f32 	%f395, %f387, %f388, %f371;
	fma.rn.f32 	%f396, %f387, %f390, %f372;
	fma.rn.f32 	%f397, %f387, %f392, %f373;
	fma.rn.f32 	%f398, %f387, %f394, %f374;
	fma.rn.f32 	%f399, %f389, %f388, %f375;
	fma.rn.f32 	%f400, %f389, %f390, %f376;
	fma.rn.f32 	%f401, %f389, %f392, %f377;
	fma.rn.f32 	%f402, %f389, %f394, %f378;
	fma.rn.f32 	%f403, %f391, %f388, %f379;
	fma.rn.f32 	%f404, %f391, %f390, %f380;
	fma.rn.f32 	%f405, %f391, %f392, %f381;
	fma.rn.f32 	%f406, %f391, %f394, %f382;
	fma.rn.f32 	%f407, %f393, %f388, %f383;
	fma.rn.f32 	%f408, %f393, %f390, %f384;
	fma.rn.f32 	%f409, %f393, %f392, %f385;
	fma.rn.f32 	%f410, %f393, %f394, %f386;
	ld.shared.f32 	%f411, [%r431+56];
	ld.shared.f32 	%f412, [%r433+3640];
	ld.shared.f32 	%f413, [%r431+188];
	ld.shared.f32 	%f414, [%r433+3644];
	ld.shared.f32 	%f415, [%r431+320];
	ld.shared.f32 	%f416, [%r433+3648];
	ld.shared.f32 	%f417, [%r431+452];
	ld.shared.f32 	%f418, [%r433+3652];
	fma.rn.f32 	%f419, %f411, %f412, %f395;
	fma.rn.f32 	%f420, %f411, %f414, %f396;
	fma.rn.f32 	%f421, %f411, %f416, %f397;
	fma.rn.f32 	%f422, %f411, %f418, %f398;
	fma.rn.f32 	%f423, %f413, %f412, %f399;
	fma.rn.f32 	%f424, %f413, %f414, %f400;
	fma.rn.f32 	%f425, %f413, %f416, %f401;
	fma.rn.f32 	%f426, %f413, %f418, %f402;
	fma.rn.f32 	%f427, %f415, %f412, %f403;
	fma.rn.f32 	%f428, %f415, %f414, %f404;
	fma.rn.f32 	%f429, %f415, %f416, %f405;
	fma.rn.f32 	%f430, %f415, %f418, %f406;
	fma.rn.f32 	%f431, %f417, %f412, %f407;
	fma.rn.f32 	%f432, %f417, %f414, %f408;
	fma.rn.f32 	%f433, %f417, %f416, %f409;
	fma.rn.f32 	%f434, %f417, %f418, %f410;
	ld.shared.f32 	%f435, [%r431+60];
	ld.shared.f32 	%f436, [%r433+3900];
	ld.shared.f32 	%f437, [%r431+192];
	ld.shared.f32 	%f438, [%r433+3904];
	ld.shared.f32 	%f439, [%r431+324];
	ld.shared.f32 	%f440, [%r433+3908];
	ld.shared.f32 	%f441, [%r431+456];
	ld.shared.f32 	%f442, [%r433+3912];
	fma.rn.f32 	%f443, %f435, %f436, %f419;
	fma.rn.f32 	%f444, %f435, %f438, %f420;
	fma.rn.f32 	%f445, %f435, %f440, %f421;
	fma.rn.f32 	%f446, %f435, %f442, %f422;
	fma.rn.f32 	%f447, %f437, %f436, %f423;
	fma.rn.f32 	%f448, %f437, %f438, %f424;
	fma.rn.f32 	%f449, %f437, %f440, %f425;
	fma.rn.f32 	%f450, %f437, %f442, %f426;
	fma.rn.f32 	%f451, %f439, %f436, %f427;
	fma.rn.f32 	%f452, %f439, %f438, %f428;
	fma.rn.f32 	%f453, %f439, %f440, %f429;
	fma.rn.f32 	%f454, %f439, %f442, %f430;
	fma.rn.f32 	%f455, %f441, %f436, %f431;
	fma.rn.f32 	%f456, %f441, %f438, %f432;
	fma.rn.f32 	%f457, %f441, %f440, %f433;
	fma.rn.f32 	%f458, %f441, %f442, %f434;
	ld.shared.f32 	%f459, [%r431+64];
	ld.shared.f32 	%f460, [%r433+4160];
	ld.shared.f32 	%f461, [%r431+196];
	ld.shared.f32 	%f462, [%r433+4164];
	ld.shared.f32 	%f463, [%r431+328];
	ld.shared.f32 	%f464, [%r433+4168];
	ld.shared.f32 	%f465, [%r431+460];
	ld.shared.f32 	%f466, [%r433+4172];
	fma.rn.f32 	%f467, %f459, %f460, %f443;
	fma.rn.f32 	%f468, %f459, %f462, %f444;
	fma.rn.f32 	%f469, %f459, %f464, %f445;
	fma.rn.f32 	%f470, %f459, %f466, %f446;
	fma.rn.f32 	%f471, %f461, %f460, %f447;
	fma.rn.f32 	%f472, %f461, %f462, %f448;
	fma.rn.f32 	%f473, %f461, %f464, %f449;
	fma.rn.f32 	%f474, %f461, %f466, %f450;
	fma.rn.f32 	%f475, %f463, %f460, %f451;
	fma.rn.f32 	%f476, %f463, %f462, %f452;
	fma.rn.f32 	%f477, %f463, %f464, %f453;
	fma.rn.f32 	%f478, %f463, %f466, %f454;
	fma.rn.f32 	%f479, %f465, %f460, %f455;
	fma.rn.f32 	%f480, %f465, %f462, %f456;
	fma.rn.f32 	%f481, %f465, %f464, %f457;
	fma.rn.f32 	%f482, %f465, %f466, %f458;
	ld.shared.f32 	%f483, [%r431+68];
	ld.shared.f32 	%f484, [%r433+4420];
	ld.shared.f32 	%f485, [%r431+200];
	ld.shared.f32 	%f486, [%r433+4424];
	ld.shared.f32 	%f487, [%r431+332];
	ld.shared.f32 	%f488, [%r433+4428];
	ld.shared.f32 	%f489, [%r431+464];
	ld.shared.f32 	%f490, [%r433+4432];
	fma.rn.f32 	%f491, %f483, %f484, %f467;
	fma.rn.f32 	%f492, %f483, %f486, %f468;
	fma.rn.f32 	%f493, %f483, %f488, %f469;
	fma.rn.f32 	%f494, %f483, %f490, %f470;
	fma.rn.f32 	%f495, %f485, %f484, %f471;
	fma.rn.f32 	%f496, %f485, %f486, %f472;
	fma.rn.f32 	%f497, %f485, %f488, %f473;
	fma.rn.f32 	%f498, %f485, %f490, %f474;
	fma.rn.f32 	%f499, %f487, %f484, %f475;
	fma.rn.f32 	%f500, %f487, %f486, %f476;
	fma.rn.f32 	%f501, %f487, %f488, %f477;
	fma.rn.f32 	%f502, %f487, %f490, %f478;
	fma.rn.f32 	%f503, %f489, %f484, %f479;
	fma.rn.f32 	%f504, %f489, %f486, %f480;
	fma.rn.f32 	%f505, %f489, %f488, %f481;
	fma.rn.f32 	%f506, %f489, %f490, %f482;
	ld.shared.f32 	%f507, [%r431+72];
	ld.shared.f32 	%f508, [%r433+4680];
	ld.shared.f32 	%f509, [%r431+204];
	ld.shared.f32 	%f510, [%r433+4684];
	ld.shared.f32 	%f511, [%r431+336];
	ld.shared.f32 	%f512, [%r433+4688];
	ld.shared.f32 	%f513, [%r431+468];
	ld.shared.f32 	%f514, [%r433+4692];
	fma.rn.f32 	%f515, %f507, %f508, %f491;
	fma.rn.f32 	%f516, %f507, %f510, %f492;
	fma.rn.f32 	%f517, %f507, %f512, %f493;
	fma.rn.f32 	%f518, %f507, %f514, %f494;
	fma.rn.f32 	%f519, %f509, %f508, %f495;
	fma.rn.f32 	%f520, %f509, %f510, %f496;
	fma.rn.f32 	%f521, %f509, %f512, %f497;
	fma.rn.f32 	%f522, %f509, %f514, %f498;
	fma.rn.f32 	%f523, %f511, %f508, %f499;
	fma.rn.f32 	%f524, %f511, %f510, %f500;
	fma.rn.f32 	%f525, %f511, %f512, %f501;
	fma.rn.f32 	%f526, %f511, %f514, %f502;
	fma.rn.f32 	%f527, %f513, %f508, %f503;
	fma.rn.f32 	%f528, %f513, %f510, %f504;
	fma.rn.f32 	%f529, %f513, %f512, %f505;
	fma.rn.f32 	%f530, %f513, %f514, %f506;
	ld.shared.f32 	%f531, [%r431+76];
	ld.shared.f32 	%f532, [%r433+4940];
	ld.shared.f32 	%f533, [%r431+208];
	ld.shared.f32 	%f534, [%r433+4944];
	ld.shared.f32 	%f535, [%r431+340];
	ld.shared.f32 	%f536, [%r433+4948];
	ld.shared.f32 	%f537, [%r431+472];
	ld.shared.f32 	%f538, [%r433+4952];
	fma.rn.f32 	%f539, %f531, %f532, %f515;
	fma.rn.f32 	%f540, %f531, %f534, %f516;
	fma.rn.f32 	%f541, %f531, %f536, %f517;
	fma.rn.f32 	%f542, %f531, %f538, %f518;
	fma.rn.f32 	%f543, %f533, %f532, %f519;
	fma.rn.f32 	%f544, %f533, %f534, %f520;
	fma.rn.f32 	%f545, %f533, %f536, %f521;
	fma.rn.f32 	%f546, %f533, %f538, %f522;
	fma.rn.f32 	%f547, %f535, %f532, %f523;
	fma.rn.f32 	%f548, %f535, %f534, %f524;
	fma.rn.f32 	%f549, %f535, %f536, %f525;
	fma.rn.f32 	%f550, %f535, %f538, %f526;
	fma.rn.f32 	%f551, %f537, %f532, %f527;
	fma.rn.f32 	%f552, %f537, %f534, %f528;
	fma.rn.f32 	%f553, %f537, %f536, %f529;
	fma.rn.f32 	%f554, %f537, %f538, %f530;
	ld.shared.f32 	%f555, [%r431+80];
	ld.shared.f32 	%f556, [%r433+5200];
	ld.shared.f32 	%f557, [%r431+212];
	ld.shared.f32 	%f558, [%r433+5204];
	ld.shared.f32 	%f559, [%r431+344];
	ld.shared.f32 	%f560, [%r433+5208];
	ld.shared.f32 	%f561, [%r431+476];
	ld.shared.f32 	%f562, [%r433+5212];
	fma.rn.f32 	%f563, %f555, %f556, %f539;
	fma.rn.f32 	%f564, %f555, %f558, %f540;
	fma.rn.f32 	%f565, %f555, %f560, %f541;
	fma.rn.f32 	%f566, %f555, %f562, %f542;
	fma.rn.f32 	%f567, %f557, %f556, %f543;
	fma.rn.f32 	%f568, %f557, %f558, %f544;
	fma.rn.f32 	%f569, %f557, %f560, %f545;
	fma.rn.f32 	%f570, %f557, %f562, %f546;
	fma.rn.f32 	%f571, %f559, %f556, %f547;
	fma.rn.f32 	%f572, %f559, %f558, %f548;
	fma.rn.f32 	%f573, %f559, %f560, %f549;
	fma.rn.f32 	%f574, %f559, %f562, %f550;
	fma.rn.f32 	%f575, %f561, %f556, %f551;
	fma.rn.f32 	%f576, %f561, %f558, %f552;
	fma.rn.f32 	%f577, %f561, %f560, %f553;
	fma.rn.f32 	%f578, %f561, %f562, %f554;
	ld.shared.f32 	%f579, [%r431+84];
	ld.shared.f32 	%f580, [%r433+5460];
	ld.shared.f32 	%f581, [%r431+216];
	ld.shared.f32 	%f582, [%r433+5464];
	ld.shared.f32 	%f583, [%r431+348];
	ld.shared.f32 	%f584, [%r433+5468];
	ld.shared.f32 	%f585, [%r431+480];
	ld.shared.f32 	%f586, [%r433+5472];
	fma.rn.f32 	%f587, %f579, %f580, %f563;
	fma.rn.f32 	%f588, %f579, %f582, %f564;
	fma.rn.f32 	%f589, %f579, %f584, %f565;
	fma.rn.f32 	%f590, %f579, %f586, %f566;
	fma.rn.f32 	%f591, %f581, %f580, %f567;
	fma.rn.f32 	%f592, %f581, %f582, %f568;
	fma.rn.f32 	%f593, %f581, %f584, %f569;
	fma.rn.f32 	%f594, %f581, %f586, %f570;
	fma.rn.f32 	%f595, %f583, %f580, %f571;
	fma.rn.f32 	%f596, %f583, %f582, %f572;
	fma.rn.f32 	%f597, %f583, %f584, %f573;
	fma.rn.f32 	%f598, %f583, %f586, %f574;
	fma.rn.f32 	%f599, %f585, %f580, %f575;
	fma.rn.f32 	%f600, %f585, %f582, %f576;
	fma.rn.f32 	%f601, %f585, %f584, %f577;
	fma.rn.f32 	%f602, %f585, %f586, %f578;
	ld.shared.f32 	%f603, [%r431+88];
	ld.shared.f32 	%f604, [%r433+5720];
	ld.shared.f32 	%f605, [%r431+220];
	ld.shared.f32 	%f606, [%r433+5724];
	ld.shared.f32 	%f607, [%r431+352];
	ld.shared.f32 	%f608, [%r433+5728];
	ld.shared.f32 	%f609, [%r431+484];
	ld.shared.f32 	%f610, [%r433+5732];
	fma.rn.f32 	%f611, %f603, %f604, %f587;
	fma.rn.f32 	%f612, %f603, %f606, %f588;
	fma.rn.f32 	%f613, %f603, %f608, %f589;
	fma.rn.f32 	%f614, %f603, %f610, %f590;
	fma.rn.f32 	%f615, %f605, %f604, %f591;
	fma.rn.f32 	%f616, %f605, %f606, %f592;
	fma.rn.f32 	%f617, %f605, %f608, %f593;
	fma.rn.f32 	%f618, %f605, %f610, %f594;
	fma.rn.f32 	%f619, %f607, %f604, %f595;
	fma.rn.f32 	%f620, %f607, %f606, %f596;
	fma.rn.f32 	%f621, %f607, %f608, %f597;
	fma.rn.f32 	%f622, %f607, %f610, %f598;
	fma.rn.f32 	%f623, %f609, %f604, %f599;
	fma.rn.f32 	%f624, %f609, %f606, %f600;
	fma.rn.f32 	%f625, %f609, %f608, %f601;
	fma.rn.f32 	%f626, %f609, %f610, %f602;
	ld.shared.f32 	%f627, [%r431+92];
	ld.shared.f32 	%f628, [%r433+5980];
	ld.shared.f32 	%f629, [%r431+224];
	ld.shared.f32 	%f630, [%r433+5984];
	ld.shared.f32 	%f631, [%r431+356];
	ld.shared.f32 	%f632, [%r433+5988];
	ld.shared.f32 	%f633, [%r431+488];
	ld.shared.f32 	%f634, [%r433+5992];
	fma.rn.f32 	%f635, %f627, %f628, %f611;
	fma.rn.f32 	%f636, %f627, %f630, %f612;
	fma.rn.f32 	%f637, %f627, %f632, %f613;
	fma.rn.f32 	%f638, %f627, %f634, %f614;
	fma.rn.f32 	%f639, %f629, %f628, %f615;
	fma.rn.f32 	%f640, %f629, %f630, %f616;
	fma.rn.f32 	%f641, %f629, %f632, %f617;
	fma.rn.f32 	%f642, %f629, %f634, %f618;
	fma.rn.f32 	%f643, %f631, %f628, %f619;
	fma.rn.f32 	%f644, %f631, %f630, %f620;
	fma.rn.f32 	%f645, %f631, %f632, %f621;
	fma.rn.f32 	%f646, %f631, %f634, %f622;
	fma.rn.f32 	%f647, %f633, %f628, %f623;
	fma.rn.f32 	%f648, %f633, %f630, %f624;
	fma.rn.f32 	%f649, %f633, %f632, %f625;
	fma.rn.f32 	%f650, %f633, %f634, %f626;
	ld.shared.f32 	%f651, [%r431+96];
	ld.shared.f32 	%f652, [%r433+6240];
	ld.shared.f32 	%f653, [%r431+228];
	ld.shared.f32 	%f654, [%r433+6244];
	ld.shared.f32 	%f655, [%r431+360];
	ld.shared.f32 	%f656, [%r433+6248];
	ld.shared.f32 	%f657, [%r431+492];
	ld.shared.f32 	%f658, [%r433+6252];
	fma.rn.f32 	%f659, %f651, %f652, %f635;
	fma.rn.f32 	%f660, %f651, %f654, %f636;
	fma.rn.f32 	%f661, %f651, %f656, %f637;
	fma.rn.f32 	%f662, %f651, %f658, %f638;
	fma.rn.f32 	%f663, %f653, %f652, %f639;
	fma.rn.f32 	%f664, %f653, %f654, %f640;
	fma.rn.f32 	%f665, %f653, %f656, %f641;
	fma.rn.f32 	%f666, %f653, %f658, %f642;
	fma.rn.f32 	%f667, %f655, %f652, %f643;
	fma.rn.f32 	%f668, %f655, %f654, %f644;
	fma.rn.f32 	%f669, %f655, %f656, %f645;
	fma.rn.f32 	%f670, %f655, %f658, %f646;
	fma.rn.f32 	%f671, %f657, %f652, %f647;
	fma.rn.f32 	%f672, %f657, %f654, %f648;
	fma.rn.f32 	%f673, %f657, %f656, %f649;
	fma.rn.f32 	%f674, %f657, %f658, %f650;
	ld.shared.f32 	%f675, [%r431+100];
	ld.shared.f32 	%f676, [%r433+6500];
	ld.shared.f32 	%f677, [%r431+232];
	ld.shared.f32 	%f678, [%r433+6504];
	ld.shared.f32 	%f679, [%r431+364];
	ld.shared.f32 	%f680, [%r433+6508];
	ld.shared.f32 	%f681, [%r431+496];
	ld.shared.f32 	%f682, [%r433+6512];
	fma.rn.f32 	%f683, %f675, %f676, %f659;
	fma.rn.f32 	%f684, %f675, %f678, %f660;
	fma.rn.f32 	%f685, %f675, %f680, %f661;
	fma.rn.f32 	%f686, %f675, %f682, %f662;
	fma.rn.f32 	%f687, %f677, %f676, %f663;
	fma.rn.f32 	%f688, %f677, %f678, %f664;
	fma.rn.f32 	%f689, %f677, %f680, %f665;
	fma.rn.f32 	%f690, %f677, %f682, %f666;
	fma.rn.f32 	%f691, %f679, %f676, %f667;
	fma.rn.f32 	%f692, %f679, %f678, %f668;
	fma.rn.f32 	%f693, %f679, %f680, %f669;
	fma.rn.f32 	%f694, %f679, %f682, %f670;
	fma.rn.f32 	%f695, %f681, %f676, %f671;
	fma.rn.f32 	%f696, %f681, %f678, %f672;
	fma.rn.f32 	%f697, %f681, %f680, %f673;
	fma.rn.f32 	%f698, %f681, %f682, %f674;
	ld.shared.f32 	%f699, [%r431+104];
	ld.shared.f32 	%f700, [%r433+6760];
	ld.shared.f32 	%f701, [%r431+236];
	ld.shared.f32 	%f702, [%r433+6764];
	ld.shared.f32 	%f703, [%r431+368];
	ld.shared.f32 	%f704, [%r433+6768];
	ld.shared.f32 	%f705, [%r431+500];
	ld.shared.f32 	%f706, [%r433+6772];
	fma.rn.f32 	%f707, %f699, %f700, %f683;
	fma.rn.f32 	%f708, %f699, %f702, %f684;
	fma.rn.f32 	%f709, %f699, %f704, %f685;
	fma.rn.f32 	%f710, %f699, %f706, %f686;
	fma.rn.f32 	%f711, %f701, %f700, %f687;
	fma.rn.f32 	%f712, %f701, %f702, %f688;
	fma.rn.f32 	%f713, %f701, %f704, %f689;
	fma.rn.f32 	%f714, %f701, %f706, %f690;
	fma.rn.f32 	%f715, %f703, %f700, %f691;
	fma.rn.f32 	%f716, %f703, %f702, %f692;
	fma.rn.f32 	%f717, %f703, %f704, %f693;
	fma.rn.f32 	%f718, %f703, %f706, %f694;
	fma.rn.f32 	%f719, %f705, %f700, %f695;
	fma.rn.f32 	%f720, %f705, %f702, %f696;
	fma.rn.f32 	%f721, %f705, %f704, %f697;
	fma.rn.f32 	%f722, %f705, %f706, %f698;
	ld.shared.f32 	%f723, [%r431+108];
	ld.shared.f32 	%f724, [%r433+7020];
	ld.shared.f32 	%f725, [%r431+240];
	ld.shared.f32 	%f726, [%r433+7024];
	ld.shared.f32 	%f727, [%r431+372];
	ld.shared.f32 	%f728, [%r433+7028];
	ld.shared.f32 	%f729, [%r431+504];
	ld.shared.f32 	%f730, [%r433+7032];
	fma.rn.f32 	%f731, %f723, %f724, %f707;
	fma.rn.f32 	%f732, %f723, %f726, %f708;
	fma.rn.f32 	%f733, %f723, %f728, %f709;
	fma.rn.f32 	%f734, %f723, %f730, %f710;
	fma.rn.f32 	%f735, %f725, %f724, %f711;
	fma.rn.f32 	%f736, %f725, %f726, %f712;
	fma.rn.f32 	%f737, %f725, %f728, %f713;
	fma.rn.f32 	%f738, %f725, %f730, %f714;
	fma.rn.f32 	%f739, %f727, %f724, %f715;
	fma.rn.f32 	%f740, %f727, %f726, %f716;
	fma.rn.f32 	%f741, %f727, %f728, %f717;
	fma.rn.f32 	%f742, %f727, %f730, %f718;
	fma.rn.f32 	%f743, %f729, %f724, %f719;
	fma.rn.f32 	%f744, %f729, %f726, %f720;
	fma.rn.f32 	%f745, %f729, %f728, %f721;
	fma.rn.f32 	%f746, %f729, %f730, %f722;
	ld.shared.f32 	%f747, [%r431+112];
	ld.shared.f32 	%f748, [%r433+7280];
	ld.shared.f32 	%f749, [%r431+244];
	ld.shared.f32 	%f750, [%r433+7284];
	ld.shared.f32 	%f751, [%r431+376];
	ld.shared.f32 	%f752, [%r433+7288];
	ld.shared.f32 	%f753, [%r431+508];
	ld.shared.f32 	%f754, [%r433+7292];
	fma.rn.f32 	%f755, %f747, %f748, %f731;
	fma.rn.f32 	%f756, %f747, %f750, %f732;
	fma.rn.f32 	%f757, %f747, %f752, %f733;
	fma.rn.f32 	%f758, %f747, %f754, %f734;
	fma.rn.f32 	%f759, %f749, %f748, %f735;
	fma.rn.f32 	%f760, %f749, %f750, %f736;
	fma.rn.f32 	%f761, %f749, %f752, %f737;
	fma.rn.f32 	%f762, %f749, %f754, %f738;
	fma.rn.f32 	%f763, %f751, %f748, %f739;
	fma.rn.f32 	%f764, %f751, %f750, %f740;
	fma.rn.f32 	%f765, %f751, %f752, %f741;
	fma.rn.f32 	%f766, %f751, %f754, %f742;
	fma.rn.f32 	%f767, %f753, %f748, %f743;
	fma.rn.f32 	%f768, %f753, %f750, %f744;
	fma.rn.f32 	%f769, %f753, %f752, %f745;
	fma.rn.f32 	%f770, %f753, %f754, %f746;
	ld.shared.f32 	%f771, [%r431+116];
	ld.shared.f32 	%f772, [%r433+7540];
	ld.shared.f32 	%f773, [%r431+248];
	ld.shared.f32 	%f774, [%r433+7544];
	ld.shared.f32 	%f775, [%r431+380];
	ld.shared.f32 	%f776, [%r433+7548];
	ld.shared.f32 	%f777, [%r431+512];
	ld.shared.f32 	%f778, [%r433+7552];
	fma.rn.f32 	%f779, %f771, %f772, %f755;
	fma.rn.f32 	%f780, %f771, %f774, %f756;
	fma.rn.f32 	%f781, %f771, %f776, %f757;
	fma.rn.f32 	%f782, %f771, %f778, %f758;
	fma.rn.f32 	%f783, %f773, %f772, %f759;
	fma.rn.f32 	%f784, %f773, %f774, %f760;
	fma.rn.f32 	%f785, %f773, %f776, %f761;
	fma.rn.f32 	%f786, %f773, %f778, %f762;
	fma.rn.f32 	%f787, %f775, %f772, %f763;
	fma.rn.f32 	%f788, %f775, %f774, %f764;
	fma.rn.f32 	%f789, %f775, %f776, %f765;
	fma.rn.f32 	%f790, %f775, %f778, %f766;
	fma.rn.f32 	%f791, %f777, %f772, %f767;
	fma.rn.f32 	%f792, %f777, %f774, %f768;
	fma.rn.f32 	%f793, %f777, %f776, %f769;
	fma.rn.f32 	%f794, %f777, %f778, %f770;
	ld.shared.f32 	%f795, [%r431+120];
	ld.shared.f32 	%f796, [%r433+7800];
	ld.shared.f32 	%f797, [%r431+252];
	ld.shared.f32 	%f798, [%r433+7804];
	ld.shared.f32 	%f799, [%r431+384];
	ld.shared.f32 	%f800, [%r433+7808];
	ld.shared.f32 	%f801, [%r431+516];
	ld.shared.f32 	%f802, [%r433+7812];
	fma.rn.f32 	%f803, %f795, %f796, %f779;
	fma.rn.f32 	%f804, %f795, %f798, %f780;
	fma.rn.f32 	%f805, %f795, %f800, %f781;
	fma.rn.f32 	%f806, %f795, %f802, %f782;
	fma.rn.f32 	%f807, %f797, %f796, %f783;
	fma.rn.f32 	%f808, %f797, %f798, %f784;
	fma.rn.f32 	%f809, %f797, %f800, %f785;
	fma.rn.f32 	%f810, %f797, %f802, %f786;
	fma.rn.f32 	%f811, %f799, %f796, %f787;
	fma.rn.f32 	%f812, %f799, %f798, %f788;
	fma.rn.f32 	%f813, %f799, %f800, %f789;
	fma.rn.f32 	%f814, %f799, %f802, %f790;
	fma.rn.f32 	%f815, %f801, %f796, %f791;
	fma.rn.f32 	%f816, %f801, %f798, %f792;
	fma.rn.f32 	%f817, %f801, %f800, %f793;
	fma.rn.f32 	%f818, %f801, %f802, %f794;
	ld.shared.f32 	%f819, [%r431+124];
	ld.shared.f32 	%f820, [%r433+8060];
	ld.shared.f32 	%f821, [%r431+256];
	ld.shared.f32 	%f822, [%r433+8064];
	ld.shared.f32 	%f823, [%r431+388];
	ld.shared.f32 	%f824, [%r433+8068];
	ld.shared.f32 	%f825, [%r431+520];
	ld.shared.f32 	%f826, [%r433+8072];
	fma.rn.f32 	%f866, %f819, %f820, %f803;
	fma.rn.f32 	%f865, %f819, %f822, %f804;
	fma.rn.f32 	%f864, %f819, %f824, %f805;
	fma.rn.f32 	%f863, %f819, %f826, %f806;
	fma.rn.f32 	%f862, %f821, %f820, %f807;
	fma.rn.f32 	%f861, %f821, %f822, %f808;
	fma.rn.f32 	%f860, %f821, %f824, %f809;
	fma.rn.f32 	%f859, %f821, %f826, %f810;
	fma.rn.f32 	%f867, %f823, %f820, %f811;
	fma.rn.f32 	%f868, %f823, %f822, %f812;
	fma.rn.f32 	%f869, %f823, %f824, %f813;
	fma.rn.f32 	%f870, %f823, %f826, %f814;
	fma.rn.f32 	%f871, %f825, %f820, %f815;
	fma.rn.f32 	%f872, %f825, %f822, %f816;
	fma.rn.f32 	%f873, %f825, %f824, %f817;
	fma.rn.f32 	%f874, %f825, %f826, %f818;
	bar.sync 	0;
	setp.eq.s32 	%p97, %r447, %r63;
	@%p97 bra 	$L__BB0_99;
	bra.uni 	$L__BB0_43;
$L__BB0_99:
	add.s32 	%r91, %r3, %r5;
	add.s32 	%r434, %r4, %r6;
	setp.lt.s32 	%p98, %r91, %r162;
	mul.lo.s32 	%r93, %r91, %r163;
	setp.lt.s32 	%p99, %r434, %r163;
	and.pred  	%p100, %p98, %p99;
	@%p100 bra 	$L__BB0_100;
	bra.uni 	$L__BB0_101;
$L__BB0_100:
	// begin inline asm
	{  cvt.rn.f16.f32 %rs25, %f866;}

	// end inline asm
	add.s32 	%r435, %r434, %r93;
	mul.wide.s32 	%rd95, %r435, 2;
	add.s64 	%rd96, %rd3, %rd95;
	st.global.u16 	[%rd96], %rs25;
$L__BB0_101:
	setp.ge.s32 	%p101, %r91, %r162;
	add.s32 	%r153, %r434, 1;
	setp.ge.s32 	%p102, %r153, %r163;
	cvt.s64.s32 	%rd97, %r93;
	cvt.u64.u32 	%rd4, %r434;
	add.s64 	%rd98, %rd4, %rd97;
	shl.b64 	%rd99, %rd98, 1;
	add.s64 	%rd5, %rd3, %rd99;
	or.pred  	%p103, %p101, %p102;
	@%p103 bra 	$L__BB0_103;
	// begin inline asm
	{  cvt.rn.f16.f32 %rs26, %f865;}

	// end inline asm
	st.global.u16 	[%rd5+2], %rs26;
$L__BB0_103:
	setp.ge.s32 	%p104, %r91, %r162;
	add.s32 	%r154, %r434, 2;
	setp.ge.s32 	%p105, %r154, %r163;
	or.pred  	%p106, %p104, %p105;
	@%p106 bra 	$L__BB0_105;
	// begin inline asm
	{  cvt.rn.f16.f32 %rs27, %f864;}

	// end inline asm
	st.global.u16 	[%rd5+4], %rs27;
$L__BB0_105:
	setp.ge.s32 	%p107, %r91, %r162;
	add.s32 	%r155, %r434, 3;
	setp.ge.s32 	%p108, %r155, %r163;
	or.pred  	%p109, %p107, %p108;
	@%p109 bra 	$L__BB0_107;
	// begin inline asm
	{  cvt.rn.f16.f32 %rs28, %f863;}

	// end inline asm
	st.global.u16 	[%rd5+6], %rs28;
$L__BB0_107:
	setp.ge.s32 	%p110, %r434, %r163;
	add.s32 	%r156, %r91, 1;
	setp.ge.s32 	%p111, %r156, %r162;
	add.s32 	%r157, %r93, %r163;
	or.pred  	%p112, %p111, %p110;
	@%p112 bra 	$L__BB0_109;
	// begin inline asm
	{  cvt.rn.f16.f32 %rs29, %f862;}

	// end inline asm
	add.s32 	%r436, %r434, %r157;
	mul.wide.s32 	%rd100, %r436, 2;
	add.s64 	%rd101, %rd3, %rd100;
	st.global.u16 	[%rd101], %rs29;
$L__BB0_109:
	setp.ge.s32 	%p113, %r156, %r162;
	setp.ge.s32 	%p114, %r153, %r163;
	cvt.s64.s32 	%rd102, %r157;
	add.s64 	%rd103, %rd4, %rd102;
	shl.b64 	%rd104, %rd103, 1;
	add.s64 	%rd6, %rd3, %rd104;
	or.pred  	%p115, %p113, %p114;
	@%p115 bra 	$L__BB0_111;
	// begin inline asm
	{  cvt.rn.f16.f32 %rs30, %f861;}

	// end inline asm
	st.global.u16 	[%rd6+2], %rs30;
$L__BB0_111:
	setp.ge.s32 	%p116, %r156, %r162;
	setp.ge.s32 	%p117, %r154, %r163;
	or.pred  	%p118, %p116, %p117;
	@%p118 bra 	$L__BB0_113;
	// begin inline asm
	{  cvt.rn.f16.f32 %rs31, %f860;}

	// end inline asm
	st.global.u16 	[%rd6+4], %rs31;
$L__BB0_113:
	setp.ge.s32 	%p119, %r156, %r162;
	setp.ge.s32 	%p120, %r155, %r163;
	or.pred  	%p121, %p119, %p120;
	@%p121 bra 	$L__BB0_115;
	// begin inline asm
	{  cvt.rn.f16.f32 %rs32, %f859;}

	// end inline asm
	st.global.u16 	[%rd6+6], %rs32;
$L__BB0_115:
	setp.ge.s32 	%p122, %r434, %r163;
	add.s32 	%r158, %r91, 2;
	setp.ge.s32 	%p123, %r158, %r162;
	add.s32 	%r159, %r157, %r163;
	or.pred  	%p124, %p123, %p122;
	@%p124 bra 	$L__BB0_117;
	// begin inline asm
	{  cvt.rn.f16.f32 %rs33, %f867;}

	// end inline asm
	add.s32 	%r437, %r434, %r159;
	mul.wide.s32 	%rd105, %r437, 2;
	add.s64 	%rd106, %rd3, %rd105;
	st.global.u16 	[%rd106], %rs33;
$L__BB0_117:
	setp.ge.s32 	%p125, %r158, %r162;
	setp.ge.s32 	%p126, %r153, %r163;
	cvt.s64.s32 	%rd107, %r159;
	add.s64 	%rd108, %rd4, %rd107;
	shl.b64 	%rd109, %rd108, 1;
	add.s64 	%rd7, %rd3, %rd109;
	or.pred  	%p127, %p125, %p126;
	@%p127 bra 	$L__BB0_119;
	// begin inline asm
	{  cvt.rn.f16.f32 %rs34, %f868;}

	// end inline asm
	st.global.u16 	[%rd7+2], %rs34;
$L__BB0_119:
	setp.ge.s32 	%p128, %r158, %r162;
	setp.ge.s32 	%p129, %r154, %r163;
	or.pred  	%p130, %p128, %p129;
	@%p130 bra 	$L__BB0_121;
	// begin inline asm
	{  cvt.rn.f16.f32 %rs35, %f869;}

	// end inline asm
	st.global.u16 	[%rd7+4], %rs35;
$L__BB0_121:
	setp.ge.s32 	%p131, %r158, %r162;
	setp.ge.s32 	%p132, %r155, %r163;
	or.pred  	%p133, %p131, %p132;
	@%p133 bra 	$L__BB0_123;
	// begin inline asm
	{  cvt.rn.f16.f32 %rs36, %f870;}

	// end inline asm
	st.global.u16 	[%rd7+6], %rs36;
$L__BB0_123:
	setp.ge.s32 	%p134, %r434, %r163;
	add.s32 	%r160, %r91, 3;
	setp.ge.s32 	%p135, %r160, %r162;
	add.s32 	%r161, %r159, %r163;
	or.pred  	%p136, %p135, %p134;
	@%p136 bra 	$L__BB0_125;
	// begin inline asm
	{  cvt.rn.f16.f32 %rs37, %f871;}

	// end inline asm
	add.s32 	%r438, %r434, %r161;
	mul.wide.s32 	%rd110, %r438, 2;
	add.s64 	%rd111, %rd3, %rd110;
	st.global.u16 	[%rd111], %rs37;
$L__BB0_125:
	setp.ge.s32 	%p137, %r160, %r162;
	setp.ge.s32 	%p138, %r153, %r163;
	cvt.s64.s32 	%rd112, %r161;
	add.s64 	%rd113, %rd4, %rd112;
	shl.b64 	%rd114, %rd113, 1;
	add.s64 	%rd8, %rd3, %rd114;
	or.pred  	%p139, %p137, %p138;
	@%p139 bra 	$L__BB0_127;
	// begin inline asm
	{  cvt.rn.f16.f32 %rs38, %f872;}

	// end inline asm
	st.global.u16 	[%rd8+2], %rs38;
$L__BB0_127:
	setp.ge.s32 	%p140, %r160, %r162;
	setp.ge.s32 	%p141, %r154, %r163;
	or.pred  	%p142, %p140, %p141;
	@%p142 bra 	$L__BB0_129;
	// begin inline asm
	{  cvt.rn.f16.f32 %rs39, %f873;}

	// end inline asm
	st.global.u16 	[%rd8+4], %rs39;
$L__BB0_129:
	setp.ge.s32 	%p143, %r160, %r162;
	setp.ge.s32 	%p144, %r155, %r163;
	or.pred  	%p145, %p143, %p144;
	@%p145 bra 	$L__BB0_131;
	// begin inline asm
	{  cvt.rn.f16.f32 %rs40, %f874;}

	// end inline asm
	st.global.u16 	[%rd8+6], %rs40;
$L__BB0_131:
	ret;

}


// ===== COMPILED SASS (sm_100) =====

	.target	sm_100

	.elftype	@"ET_EXEC"


//--------------------- .note.nv.tkinfo           --------------------------
	.section	.note.nv.tkinfo,"",@"SHT_NOTE"
	.sectionflags	@"SHF_NOTE_NV_TKINFO"
	.tkinfo
        /*0018*/ 	.word	0x00000002
        /*0030*/ 	.string	""
        /*0030*/ 	.string	"ptxas"
        /*0030*/ 	.string	"Cuda compilation tools, release 13.0, V13.0.88"
        /*0030*/ 	.string	"Build cuda_13.0.r13.0/compiler.36424714_0"
        /*0030*/ 	.string	"-arch sm_100 -m 64 "



//--------------------- .note.nv.cuinfo           --------------------------
	.section	.note.nv.cuinfo,"",@"SHT_NOTE"
	.sectionflags	@"SHF_NOTE_NV_CUINFO"
        /*0018*/ 	.short	0x0002
        /*001a*/ 	.short	0x0064
        /*001c*/ 	.short	0x0082
	.zero		2


//--------------------- .nv.info                  --------------------------
	.section	.nv.info,"",@"SHT_CUDA_INFO"
	.align	4


	//----- nvinfo : EIATTR_REGCOUNT
	.align		4
        /*0000*/ 	.byte	0x04, 0x2f
        /*0002*/ 	.short	(.L_1 - .L_0)
	.align		4
.L_0:
        /*0004*/ 	.word	index@(_Z27double_buffered_gemm_kernelPK6__halfS1_PS_iii)
        /*0008*/ 	.word	0x00000042


	//----- nvinfo : EIATTR_FRAME_SIZE
	.align		4
.L_1:
        /*000c*/ 	.byte	0x04, 0x11
        /*000e*/ 	.short	(.L_3 - .L_2)
	.align		4
.L_2:
        /*0010*/ 	.word	index@(_Z27double_buffered_gemm_kernelPK6__halfS1_PS_iii)
        /*0014*/ 	.word	0x00000000


	//----- nvinfo : EIATTR_MIN_STACK_SIZE
	.align		4
.L_3:
        /*0018*/ 	.byte	0x04, 0x12
        /*001a*/ 	.short	(.L_5 - .L_4)
	.align		4
.L_4:
        /*001c*/ 	.word	index@(_Z27double_buffered_gemm_kernelPK6__halfS1_PS_iii)
        /*0020*/ 	.word	0x00000000
.L_5:


//--------------------- .nv.compat                --------------------------
	.section	.nv.compat,"",@"SHT_CUDA_COMPAT_INFO"
	.align	4
        /*0000*/ 	.byte	0x02, 0x09, 0x00, 0x00, 0x02, 0x02, 0x01, 0x00, 0x02, 0x05, 0x05, 0x00, 0x03, 0x07, 0x01, 0x01
        /*0010*/ 	.byte	0x02, 0x03, 0x00, 0x00, 0x02, 0x06, 0x01, 0x00, 0x04, 0x0b, 0x08, 0x00, 0x09, 0x00, 0x00, 0x00
        /*0020*/ 	.byte	0x00, 0x00, 0x00, 0x00


//--------------------- .nv.info._Z27double_buffered_gemm_kernelPK6__halfS1_PS_iii --------------------------
	.section	.nv.info._Z27double_buffered_gemm_kernelPK6__halfS1_PS_iii,"",@"SHT_CUDA_INFO"
	.sectionflags	@""
	.align	4


	//----- nvinfo : EIATTR_CUDA_API_VERSION
	.align		4
        /*0000*/ 	.byte	0x04, 0x37
        /*0002*/ 	.short	(.L_7 - .L_6)
.L_6:
        /*0004*/ 	.word	0x00000082


	//----- nvinfo : EIATTR_KPARAM_INFO
	.align		4
.L_7:
        /*0008*/ 	.byte	0x04, 0x17
        /*000a*/ 	.short	(.L_9 - .L_8)
.L_8:
        /*000c*/ 	.word	0x00000000
        /*0010*/ 	.short	0x0005
        /*0012*/ 	.short	0x0020
        /*0014*/ 	.byte	0x00, 0xf0, 0x11, 0x00


	//----- nvinfo : EIATTR_KPARAM_INFO
	.align		4
.L_9:
        /*0018*/ 	.byte	0x04, 0x17
        /*001a*/ 	.short	(.L_11 - .L_10)
.L_10:
        /*001c*/ 	.word	0x00000000
        /*0020*/ 	.short	0x0004
        /*0022*/ 	.short	0x001c
        /*0024*/ 	.byte	0x00, 0xf0, 0x11, 0x00


	//----- nvinfo : EIATTR_KPARAM_INFO
	.align		4
.L_11:
        /*0028*/ 	.byte	0x04, 0x17
        /*002a*/ 	.short	(.L_13 - .L_12)
.L_12:
        /*002c*/ 	.word	0x00000000
        /*0030*/ 	.short	0x0003
        /*0032*/ 	.short	0x0018
        /*0034*/ 	.byte	0x00, 0xf0, 0x11, 0x00


	//----- nvinfo : EIATTR_KPARAM_INFO
	.align		4
.L_13:
        /*0038*/ 	.byte	0x04, 0x17
        /*003a*/ 	.short	(.L_15 - .L_14)
.L_14:
        /*003c*/ 	.word	0x00000000
        /*0040*/ 	.short	0x0002
        /*0042*/ 	.short	0x0010
        /*0044*/ 	.byte	0x00, 0xf5, 0x21, 0x00


	//----- nvinfo : EIATTR_KPARAM_INFO
	.align		4
.L_15:
        /*0048*/ 	.byte	0x04, 0x17
        /*004a*/ 	.short	(.L_17 - .L_16)
.L_16:
        /*004c*/ 	.word	0x00000000
        /*0050*/ 	.short	0x0001
        /*0052*/ 	.short	0x0008
        /*0054*/ 	.byte	0x00, 0xf5, 0x21, 0x00


	//----- nvinfo : EIATTR_KPARAM_INFO
	.align		4
.L_17:
        /*0058*/ 	.byte	0x04, 0x17
        /*005a*/ 	.short	(.L_19 - .L_18)
.L_18:
        /*005c*/ 	.word	0x00000000
        /*0060*/ 	.short	0x0000
        /*0062*/ 	.short	0x0000
        /*0064*/ 	.byte	0x00, 0xf5, 0x21, 0x00


	//----- nvinfo : EIATTR_SPARSE_MMA_MASK
	.align		4
.L_19:
        /*0068*/ 	.byte	0x03, 0x50
        /*006a*/ 	.short	0x0000


	//----- nvinfo : EIATTR_MAXREG_COUNT
	.align		4
        /*006c*/ 	.byte	0x03, 0x1b
        /*006e*/ 	.short	0x00ff


	//----- nvinfo : EIATTR_NUM_BARRIERS
	.align		4
        /*0070*/ 	.byte	0x02, 0x4c
        /*0072*/ 	.byte	0x01
	.zero		1


	//----- nvinfo : EIATTR_MERCURY_ISA_VERSION
	.align		4
        /*0074*/ 	.byte	0x03, 0x5f
        /*0076*/ 	.short	0x0101


	//----- nvinfo : EIATTR_UNUSED_LOAD_BYTE_OFFSET
	.align		4
        /*0078*/ 	.byte	0x04, 0x44
        /*007a*/ 	.short	(.L_21 - .L_20)


	//   ....[0]....
.L_20:
        /*007c*/ 	.word	0x00002900
        /*0080*/ 	.word	0x0000fff0


	//   ....[1]....
        /*0084*/ 	.word	0x00002910
        /*0088*/ 	.word	0x0000ff0f


	//   ....[2]....
        /*008c*/ 	.word	0x00002920
        /*0090*/ 	.word	0x0000f0ff


	//   ....[3]....
        /*0094*/ 	.word	0x00002930
        /*0098*/ 	.word	0x0000fff0


	//   ....[4]....
        /*009c*/ 	.word	0x00002b80
        /*00a0*/ 	.word	0x00000fff


	//   ....[5]....
        /*00a4*/ 	.word	0x00002e50
        /*00a8*/ 	.word	0x0000fff0


	//   ....[6]....
        /*00ac*/ 	.word	0x00003080
        /*00b0*/ 	.word	0x00000fff


	//   ....[7]....
        /*00b4*/ 	.word	0x00003290
        /*00b8*/ 	.word	0x0000fff0


	//   ....[8]....
        /*00bc*/ 	.word	0x00003530
        /*00c0*/ 	.word	0x00000fff


	//   ....[9]....
        /*00c4*/ 	.word	0x00003740
        /*00c8*/ 	.word	0x0000fff0


	//   ....[10]....
        /*00cc*/ 	.word	0x000039e0
        /*00d0*/ 	.word	0x00000fff


	//   ....[11]....
        /*00d4*/ 	.word	0x00003bf0
        /*00d8*/ 	.word	0x0000fff0


	//   ....[12]....
        /*00dc*/ 	.word	0x00003e90
        /*00e0*/ 	.word	0x00000fff


	//   ....[13]....
        /*00e4*/ 	.word	0x000040a0
        /*00e8*/ 	.word	0x0000fff0


	//   ....[14]....
        /*00ec*/ 	.word	0x000042f0
        /*00f0*/ 	.word	0x00000fff


	//   ....[15]....
        /*00f4*/ 	.word	0x000045b0
        /*00f8*/ 	.word	0x0000fff0


	//   ....[16]....
        /*00fc*/ 	.word	0x000047f0
        /*0100*/ 	.word	0x00000fff


	//   ....[17]....
        /*0104*/ 	.word	0x00004a00
        /*0108*/ 	.word	0x0000fff0


	//   ....[18]....
        /*010c*/ 	.word	0x00004ad0
        /*0110*/ 	.word	0x00000fff


	//   ....[19]....
        /*0114*/ 	.word	0x00004c20
        /*0118*/ 	.word	0x00000fff


	//----- nvinfo : EIATTR_VRC_CTA_INIT_COUNT
	.align		4
.L_21:
        /*011c*/ 	.byte	0x02, 0x4a
	.zero		1
	.zero		1


	//----- nvinfo : EIATTR_EXIT_INSTR_OFFSETS
	.align		4
        /*0120*/ 	.byte	0x04, 0x1c
        /*0122*/ 	.short	(.L_23 - .L_22)


	//   ....[0]....
.L_22:
        /*0124*/ 	.word	0x00005460


	//   ....[1]....
        /*0128*/ 	.word	0x00005490


	//----- nvinfo : EIATTR_CRS_STACK_SIZE
	.align		4
.L_23:
        /*012c*/ 	.byte	0x04, 0x1e
        /*012e*/ 	.short	(.L_25 - .L_24)
.L_24:
        /*0130*/ 	.word	0x00000000


	//----- nvinfo : EIATTR_CBANK_PARAM_SIZE
	.align		4
.L_25:
        /*0134*/ 	.byte	0x03, 0x19
        /*0136*/ 	.short	0x0024


	//----- nvinfo : EIATTR_PARAM_CBANK
	.align		4
        /*0138*/ 	.byte	0x04, 0x0a
        /*013a*/ 	.short	(.L_27 - .L_26)
	.align		4
.L_26:
        /*013c*/ 	.word	index@(.nv.constant0._Z27double_buffered_gemm_kernelPK6__halfS1_PS_iii)
        /*0140*/ 	.short	0x0380
        /*0142*/ 	.short	0x0024


	//----- nvinfo : EIATTR_SW_WAR
	.align		4
.L_27:
        /*0144*/ 	.byte	0x04, 0x36
        /*0146*/ 	.short	(.L_29 - .L_28)
.L_28:
        /*0148*/ 	.word	0x00000008
.L_29:


//--------------------- .nv.callgraph             --------------------------
	.section	.nv.callgraph,"",@"SHT_CUDA_CALLGRAPH"
	.align	4
	.sectionentsize	8
	.align		4
        /*0000*/ 	.word	0x00000000
	.align		4
        /*0004*/ 	.word	0xffffffff
	.align		4
        /*0008*/ 	.word	0x00000000
	.align		4
        /*000c*/ 	.word	0xfffffffe
	.align		4
        /*0010*/ 	.word	0x00000000
	.align		4
        /*0014*/ 	.word	0xfffffffd
	.align		4
        /*0018*/ 	.word	0x00000000
	.align		4
        /*001c*/ 	.word	0xfffffffc


//--------------------- .text._Z27double_buffered_gemm_kernelPK6__halfS1_PS_iii --------------------------
	.section	.text._Z27double_buffered_gemm_kernelPK6__halfS1_PS_iii,"ax",@progbits
	.align	128
        .global         _Z27double_buffered_gemm_kernelPK6__halfS1_PS_iii
        .type           _Z27double_buffered_gemm_kernelPK6__halfS1_PS_iii,@function
        .size           _Z27double_buffered_gemm_kernelPK6__halfS1_PS_iii,(.L_x_25 - _Z27double_buffered_gemm_kernelPK6__halfS1_PS_iii)
        .other          _Z27double_buffered_gemm_kernelPK6__halfS1_PS_iii,@"STO_CUDA_ENTRY STV_DEFAULT"
_Z27double_buffered_gemm_kernelPK6__halfS1_PS_iii:
.text._Z27double_buffered_gemm_kernelPK6__halfS1_PS_iii:
[----:B------:R-:W-:Y:S01]  /*0000*/  LDC R1, c[0x0][0x37c] ;  /* 0x0000df00ff017b82 */ /* 0x000fe20000000800 */
[----:B------:R-:W0:Y:S01]  /*0010*/  S2R R52, SR_TID.X ;  /* 0x0000000000347919 */ /* 0x000e220000002100 */
[----:B------:R-:W0:Y:S01]  /*0020*/  LDCU UR14, c[0x0][0x360] ;  /* 0x00006c00ff0e77ac */ /* 0x000e220008000800 */
[----:B------:R-:W-:Y:S01]  /*0030*/  BSSY.RECONVERGENT B0, `(.L_x_0) ;  /* 0x0000107000007945 */ /* 0x000fe20003800200 */
[----:B------:R-:W0:Y:S01]  /*0040*/  S2R R3, SR_TID.Y ;  /* 0x0000000000037919 */ /* 0x000e220000002200 */
[----:B------:R-:W1:Y:S01]  /*0050*/  LDCU.64 UR12, c[0x0][0x358] ;  /* 0x00006b00ff0c77ac */ /* 0x000e620008000a00 */
[----:B------:R-:W2:Y:S01]  /*0060*/  S2R R0, SR_CTAID.X ;  /* 0x0000000000007919 */ /* 0x000ea20000002500 */
[----:B------:R-:W3:Y:S01]  /*0070*/  LDCU UR11, c[0x0][0x3a0] ;  /* 0x00007400ff0b77ac */ /* 0x000ee20008000800 */
[----:B------:R-:W4:Y:S01]  /*0080*/  S2R R2, SR_CTAID.Y ;  /* 0x0000000000027919 */ /* 0x000f220000002600 */
[----:B------:R-:W0:Y:S01]  /*0090*/  LDCU UR16, c[0x0][0x3a0] ;  /* 0x00007400ff1077ac */ /* 0x000e220008000800 */
[----:B------:R-:W0:Y:S01]  /*00a0*/  LDCU UR10, c[0x0][0x3a0] ;  /* 0x00007400ff0a77ac */ /* 0x000e220008000800 */
[----:B------:R-:W0:Y:S01]  /*00b0*/  LDCU UR7, c[0x0][0x3a0] ;  /* 0x00007400ff0777ac */ /* 0x000e220008000800 */
[----:B------:R-:W0:Y:S01]  /*00c0*/  LDCU UR9, c[0x0][0x398] ;  /* 0x00007300ff0977ac */ /* 0x000e220008000800 */
[----:B------:R-:W0:Y:S01]  /*00d0*/  LDCU UR6, c[0x0][0x398] ;  /* 0x00007300ff0677ac */ /* 0x000e220008000800 */
[----:B------:R-:W0:Y:S02]  /*00e0*/  LDCU UR15, c[0x0][0x39c] ;  /* 0x00007380ff0f77ac */ /* 0x000e240008000800 */
[----:B0-----:R-:W-:Y:S01]  /*00f0*/  IMAD R52, R3, UR14, R52 ;  /* 0x0000000e03347c24 */ /* 0x001fe2000f8e0234 */
[----:B------:R-:W0:Y:S04]  /*0100*/  LDCU UR8, c[0x0][0x39c] ;  /* 0x00007380ff0877ac */ /* 0x000e280008000800 */
[----:B------:R-:W-:-:S02]  /*0110*/  ISETP.GT.U32.AND P0, PT, R52, 0x7ff, PT ;  /* 0x000007ff3400780c */ /* 0x000fc40003f04070 */
[----:B------:R-:W-:Y:S02]  /*0120*/  SHF.R.U32.HI R51, RZ, 0x2, R52 ;  /* 0x00000002ff337819 */ /* 0x000fe40000011634 */
[----:B------:R-:W-:Y:S02]  /*0130*/  SHF.L.U32 R50, R52, 0x2, RZ ;  /* 0x0000000234327819 */ /* 0x000fe400000006ff */
[----:B------:R-:W-:Y:S02]  /*0140*/  LOP3.LUT R51, R51, 0xffffc, RZ, 0xc0, !PT ;  /* 0x000ffffc33337812 */ /* 0x000fe400078ec0ff */
[----:B------:R-:W-:-:S05]  /*0150*/  LOP3.LUT R50, R50, 0x3c, RZ, 0xc0, !PT ;  /* 0x0000003c32327812 */ /* 0x000fca00078ec0ff */
[----:B-1234-:R-:W-:Y:S05]  /*0160*/  @P0 BRA `(.L_x_1) ;  /* 0x0000000c00cc0947 */ /* 0x01efea0003800000 */
[----:B------:R-:W1:Y:S01]  /*0170*/  LDC R3, c[0x0][0x364] ;  /* 0x0000d900ff037b82 */ /* 0x000e620000000800 */
[----:B------:R-:W-:Y:S01]  /*0180*/  BSSY.RECONVERGENT B1, `(.L_x_2) ;  /* 0x000003a000017945 */ /* 0x000fe20003800200 */
[----:B------:R-:W-:Y:S01]  /*0190*/  MOV R10, R52 ;  /* 0x00000034000a7202 */ /* 0x000fe20000000f00 */
[----:B-1----:R-:W-:-:S04]  /*01a0*/  IMAD R3, R3, UR14, RZ ;  /* 0x0000000e03037c24 */ /* 0x002fc8000f8e02ff */
[----:B------:R-:W1:Y:S01]  /*01b0*/  I2F.U32.RP R9, R3 ;  /* 0x0000000300097306 */ /* 0x000e620000209000 */
[-C--:B------:R-:W-:Y:S02]  /*01c0*/  IADD3 R6, PT, PT, R52, R3.reuse, RZ ;  /* 0x0000000334067210 */ /* 0x080fe40007ffe0ff */
[----:B------:R-:W-:Y:S02]  /*01d0*/  IADD3 R11, PT, PT, RZ, -R3, RZ ;  /* 0x80000003ff0b7210 */ /* 0x000fe40007ffe0ff */
[C---:B------:R-:W-:Y:S02]  /*01e0*/  ISETP.GE.U32.AND P0, PT, R6.reuse, 0x800, PT ;  /* 0x000008000600780c */ /* 0x040fe40003f06070 */
[----:B------:R-:W-:Y:S02]  /*01f0*/  VIMNMX.U32 R7, PT, PT, R6, 0x800, !PT ;  /* 0x0000080006077848 */ /* 0x000fe40007fe0000 */
[----:B------:R-:W-:Y:S02]  /*0200*/  SEL R8, RZ, 0x1, P0 ;  /* 0x00000001ff087807 */ /* 0x000fe40000000000 */
[----:B------:R-:W-:-:S02]  /*0210*/  ISETP.NE.U32.AND P2, PT, R3, RZ, PT ;  /* 0x000000ff0300720c */ /* 0x000fc40003f45070 */
[----:B------:R-:W-:Y:S01]  /*0220*/  IADD3 R6, PT, PT, R7, -R6, -R8 ;  /* 0x8000000607067210 */ /* 0x000fe20007ffe808 */
[----:B-1----:R-:W1:Y:S02]  /*0230*/  MUFU.RCP R9, R9 ;  /* 0x0000000900097308 */ /* 0x002e640000001000 */
[----:B-1----:R-:W-:-:S06]  /*0240*/  IADD3 R4, PT, PT, R9, 0xffffffe, RZ ;  /* 0x0ffffffe09047810 */ /* 0x002fcc0007ffe0ff */
[----:B------:R1:W2:Y:S02]  /*0250*/  F2I.FTZ.U32.TRUNC.NTZ R5, R4 ;  /* 0x0000000400057305 */ /* 0x0002a4000021f000 */
[----:B-1----:R-:W-:Y:S02]  /*0260*/  HFMA2 R4, -RZ, RZ, 0, 0 ;  /* 0x00000000ff047431 */ /* 0x002fe400000001ff */
[----:B--2---:R-:W-:-:S04]  /*0270*/  IMAD R11, R11, R5, RZ ;  /* 0x000000050b0b7224 */ /* 0x004fc800078e02ff */
[----:B------:R-:W-:-:S06]  /*0280*/  IMAD.HI.U32 R5, R5, R11, R4 ;  /* 0x0000000b05057227 */ /* 0x000fcc00078e0004 */
[----:B------:R-:W-:-:S05]  /*0290*/  IMAD.HI.U32 R5, R5, R6, RZ ;  /* 0x0000000605057227 */ /* 0x000fca00078e00ff */
[----:B------:R-:W-:-:S05]  /*02a0*/  IADD3 R4, PT, PT, -R5, RZ, RZ ;  /* 0x000000ff05047210 */ /* 0x000fca0007ffe1ff */
[----:B------:R-:W-:-:S05]  /*02b0*/  IMAD R6, R3, R4, R6 ;  /* 0x0000000403067224 */ /* 0x000fca00078e0206 */
[----:B------:R-:W-:-:S13]  /*02c0*/  ISETP.GE.U32.AND P0, PT, R6, R3, PT ;  /* 0x000000030600720c */ /* 0x000fda0003f06070 */
[----:B------:R-:W-:Y:S02]  /*02d0*/  @P0 IADD3 R6, PT, PT, -R3, R6, RZ ;  /* 0x0000000603060210 */ /* 0x000fe40007ffe1ff */
[----:B------:R-:W-:Y:S02]  /*02e0*/  @P0 IADD3 R5, PT, PT, R5, 0x1, RZ ;  /* 0x0000000105050810 */ /* 0x000fe40007ffe0ff */
[----:B------:R-:W-:-:S13]  /*02f0*/  ISETP.GE.U32.AND P1, PT, R6, R3, PT ;  /* 0x000000030600720c */ /* 0x000fda0003f26070 */
[----:B------:R-:W-:Y:S02]  /*0300*/  @P1 IADD3 R5, PT, PT, R5, 0x1, RZ ;  /* 0x0000000105051810 */ /* 0x000fe40007ffe0ff */
[----:B------:R-:W-:-:S04]  /*0310*/  @!P2 LOP3.LUT R5, RZ, R3, RZ, 0x33, !PT ;  /* 0x00000003ff05a212 */ /* 0x000fc800078e33ff */
[----:B------:R-:W-:-:S04]  /*0320*/  IADD3 R5, PT, PT, R8, R5, RZ ;  /* 0x0000000508057210 */ /* 0x000fc80007ffe0ff */
[C---:B------:R-:W-:Y:S02]  /*0330*/  LOP3.LUT R4, R5.reuse, 0x3, RZ, 0xc0, !PT ;  /* 0x0000000305047812 */ /* 0x040fe400078ec0ff */
[C---:B------:R-:W-:Y:S02]  /*0340*/  ISETP.GE.U32.AND P1, PT, R5.reuse, 0x3, PT ;  /* 0x000000030500780c */ /* 0x040fe40003f26070 */
[C---:B------:R-:W-:Y:S02]  /*0350*/  ISETP.NE.AND P0, PT, R4.reuse, 0x3, PT ;  /* 0x000000030400780c */ /* 0x040fe40003f05270 */
[----:B------:R-:W-:Y:S02]  /*0360*/  ISETP.NE.AND P4, PT, R4, 0x3, PT ;  /* 0x000000030400780c */ /* 0x000fe40003f85270 */
[C---:B------:R-:W-:Y:S02]  /*0370*/  IADD3 R4, PT, PT, R5.reuse, 0x1, RZ ;  /* 0x0000000105047810 */ /* 0x040fe40007ffe0ff */
[----:B------:R-:W-:-:S02]  /*0380*/  ISETP.GE.U32.AND P3, PT, R5, 0x3, PT ;  /* 0x000000030500780c */ /* 0x000fc40003f66070 */
[----:B------:R-:W-:-:S05]  /*0390*/  LOP3.LUT R4, R4, 0x3, RZ, 0xc0, !PT ;  /* 0x0000000304047812 */ /* 0x000fca00078ec0ff */
[----:B------:R-:W-:Y:S06]  /*03a0*/  @!P0 BRA `(.L_x_3) ;  /* 0x00000000005c8947 */ /* 0x000fec0003800000 */
[----:B------:R-:W-:Y:S02]  /*03b0*/  MOV R5, RZ ;  /* 0x000000ff00057202 */ /* 0x000fe40000000f00 */
[----:B------:R-:W-:-:S07]  /*03c0*/  MOV R10, R52 ;  /* 0x00000034000a7202 */ /* 0x000fce0000000f00 */
.L_x_4:
[----:B------:R-:W-:Y:S02]  /*03d0*/  SHF.R.U32.HI R11, RZ, 0x5, R10 ;  /* 0x00000005ff0b7819 */ /* 0x000fe4000001160a */
[----:B------:R-:W-:Y:S02]  /*03e0*/  LOP3.LUT R13, R10, 0x1f, RZ, 0xc0, !PT ;  /* 0x0000001f0a0d7812 */ /* 0x000fe400078ec0ff */
[----:B------:R-:W-:-:S04]  /*03f0*/  LEA R8, R2, R11, 0x6 ;  /* 0x0000000b02087211 */ /* 0x000fc800078e30ff */
[----:B------:R-:W-:-:S04]  /*0400*/  ISETP.GE.AND P0, PT, R8, UR6, PT ;  /* 0x0000000608007c0c */ /* 0x000fc8000bf06270 */
[----:B------:R-:W-:-:S13]  /*0410*/  ISETP.LT.AND P0, PT, R13, UR7, !P0 ;  /* 0x000000070d007c0c */ /* 0x000fda000c701270 */
[----:B------:R-:W1:Y:S01]  /*0420*/  @P0 LDC.64 R6, c[0x0][0x380] ;  /* 0x0000e000ff060b82 */ /* 0x000e620000000a00 */
[----:B------:R-:W-:-:S04]  /*0430*/  @P0 IMAD R9, R8, UR7, R13 ;  /* 0x0000000708090c24 */ /* 0x000fc8000f8e020d */
[----:B-1----:R-:W-:-:S06]  /*0440*/  @P0 IMAD.WIDE.U32 R6, R9, 0x2, R6 ;  /* 0x0000000209060825 */ /* 0x002fcc00078e0006 */
[----:B------:R-:W2:Y:S01]  /*0450*/  @P0 LDG.E.U16.CONSTANT R6, desc[UR12][R6.64] ;  /* 0x0000000c06060981 */ /* 0x000ea2000c1e9500 */
[----:B------:R-:W-:Y:S02]  /*0460*/  MOV R8, 0x400 ;  /* 0x0000040000087802 */ /* 0x000fe40000000f00 */
[----:B------:R-:W-:Y:S01]  /*0470*/  IADD3 R5, PT, PT, R5, 0x1, RZ ;  /* 0x0000000105057810 */ /* 0x000fe20007ffe0ff */
[----:B------:R-:W1:Y:S01]  /*0480*/  S2R R9, SR_CgaCtaId ;  /* 0x0000000000097919 */ /* 0x000e620000008800 */
[----:B------:R-:W-:Y:S02]  /*0490*/  IADD3 R10, PT, PT, R3, R10, RZ ;  /* 0x0000000a030a7210 */ /* 0x000fe40007ffe0ff */
[----:B-1----:R-:W-:-:S05]  /*04a0*/  LEA R8, R9, R8, 0x18 ;  /* 0x0000000809087211 */ /* 0x002fca00078ec0ff */
[----:B------:R-:W-:-:S05]  /*04b0*/  IMAD R8, R11, 0x84, R8 ;  /* 0x000000840b087824 */ /* 0x000fca00078e0208 */
[----:B------:R-:W-:-:S05]  /*04c0*/  LEA R8, R13, R8, 0x2 ;  /* 0x000000080d087211 */ /* 0x000fca00078e10ff */
[----:B------:R1:W-:Y:S01]  /*04d0*/  @!P0 STS [R8], RZ ;  /* 0x000000ff08008388 */ /* 0x0003e20000000800 */
[----:B--2---:R-:W-:-:S05]  /*04e0*/  @P0 HADD2.F32 R9, -RZ, R6.H0_H0 ;  /* 0x20000006ff090230 */ /* 0x004fca0000004100 */
[----:B------:R1:W-:Y:S01]  /*04f0*/  @P0 STS [R8], R9 ;  /* 0x0000000908000388 */ /* 0x0003e20000000800 */
[----:B------:R-:W-:-:S13]  /*0500*/  ISETP.NE.AND P0, PT, R5, R4, PT ;  /* 0x000000040500720c */ /* 0x000fda0003f05270 */
[----:B-1----:R-:W-:Y:S05]  /*0510*/  @P0 BRA `(.L_x_4) ;  /* 0xfffffffc00ac0947 */ /* 0x002fea000383ffff */
.L_x_3:
[----:B0-----:R-:W-:Y:S05]  /*0520*/  BSYNC.RECONVERGENT B1 ;  /* 0x0000000000017941 */ /* 0x001fea0003800200 */
.L_x_2:
[----:B------:R-:W-:Y:S04]  /*0530*/  BSSY.RECONVERGENT B1, `(.L_x_5) ;  /* 0x000004d000017945 */ /* 0x000fe80003800200 */
[----:B------:R-:W-:Y:S05]  /*0540*/  @!P1 BRA `(.L_x_6) ;  /* 0x00000004002c9947 */ /* 0x000fea0003800000 */
.L_x_7:
[C---:B------:R-:W-:Y:S02]  /*0550*/  IADD3 R6, PT, PT, R3.reuse, R10, RZ ;  /* 0x0000000a03067210 */ /* 0x040fe40007ffe0ff */
[----:B------:R-:W-:Y:S02]  /*0560*/  SHF.R.U32.HI R17, RZ, 0x5, R10 ;  /* 0x00000005ff117819 */ /* 0x000fe4000001160a */
[----:B------:R-:W-:Y:S02]  /*0570*/  IADD3 R8, PT, PT, R3, R6, RZ ;  /* 0x0000000603087210 */ /* 0x000fe40007ffe0ff */
[----:B------:R-:W-:Y:S02]  /*0580*/  LEA R5, R2, R17, 0x6 ;  /* 0x0000001102057211 */ /* 0x000fe400078e30ff */
[----:B------:R-:W-:Y:S02]  /*0590*/  LOP3.LUT R16, R10, 0x1f, RZ, 0xc0, !PT ;  /* 0x0000001f0a107812 */ /* 0x000fe400078ec0ff */
[----:B------:R-:W-:-:S02]  /*05a0*/  SHF.R.U32.HI R19, RZ, 0x5, R6 ;  /* 0x00000005ff137819 */ /* 0x000fc40000011606 */
[----:B------:R-:W-:Y:S02]  /*05b0*/  IADD3 R10, PT, PT, R3, R8, RZ ;  /* 0x00000008030a7210 */ /* 0x000fe40007ffe0ff */
[----:B------:R-:W-:Y:S02]  /*05c0*/  ISETP.GE.AND P0, PT, R5, UR9, PT ;  /* 0x0000000905007c0c */ /* 0x000fe4000bf06270 */
[----:B------:R-:W-:Y:S02]  /*05d0*/  SHF.R.U32.HI R21, RZ, 0x5, R8 ;  /* 0x00000005ff157819 */ /* 0x000fe40000011608 */
[----:B------:R-:W-:Y:S02]  /*05e0*/  LEA R11, R2, R19, 0x6 ;  /* 0x00000013020b7211 */ /* 0x000fe400078e30ff */
[----:B------:R-:W-:Y:S02]  /*05f0*/  SHF.R.U32.HI R25, RZ, 0x5, R10 ;  /* 0x00000005ff197819 */ /* 0x000fe4000001160a */
[----:B------:R-:W-:-:S02]  /*0600*/  ISETP.GE.OR P0, PT, R16, UR10, P0 ;  /* 0x0000000a10007c0c */ /* 0x000fc40008706670 */
[----:B------:R-:W-:Y:S02]  /*0610*/  LEA R20, R2, R21, 0x6 ;  /* 0x0000001502147211 */ /* 0x000fe400078e30ff */
[----:B------:R-:W-:Y:S02]  /*0620*/  LOP3.LUT R18, R6, 0x1f, RZ, 0xc0, !PT ;  /* 0x0000001f06127812 */ /* 0x000fe400078ec0ff */
[----:B------:R-:W-:Y:S02]  /*0630*/  ISETP.GE.AND P1, PT, R11, UR9, PT ;  /* 0x000000090b007c0c */ /* 0x000fe4000bf26270 */
[----:B------:R-:W-:Y:S02]  /*0640*/  LEA R22, R2, R25, 0x6 ;  /* 0x0000001902167211 */ /* 0x000fe400078e30ff */
[----:B------:R-:W-:Y:S02]  /*0650*/  LOP3.LUT R23, R8, 0x1f, RZ, 0xc0, !PT ;  /* 0x0000001f08177812 */ /* 0x000fe400078ec0ff */
[----:B------:R-:W-:Y:S01]  /*0660*/  ISETP.GE.AND P2, PT, R20, UR9, PT ;  /* 0x0000000914007c0c */ /* 0x000fe2000bf46270 */
[----:B------:R-:W0:Y:S01]  /*0670*/  @!P0 LDC.64 R12, c[0x0][0x380] ;  /* 0x0000e000ff0c8b82 */ /* 0x000e220000000a00 */
[----:B------:R-:W-:Y:S01]  /*0680*/  ISETP.LT.AND P1, PT, R18, UR10, !P1 ;  /* 0x0000000a12007c0c */ /* 0x000fe2000cf21270 */
[----:B------:R-:W-:Y:S01]  /*0690*/  @!P0 IMAD R5, R5, UR10, R16 ;  /* 0x0000000a05058c24 */ /* 0x000fe2000f8e0210 */
[----:B------:R-:W-:-:S02]  /*06a0*/  LOP3.LUT R27, R10, 0x1f, RZ, 0xc0, !PT ;  /* 0x0000001f0a1b7812 */ /* 0x000fc400078ec0ff */
[----:B------:R-:W-:Y:S02]  /*06b0*/  ISETP.GE.AND P5, PT, R22, UR9, PT ;  /* 0x0000000916007c0c */ /* 0x000fe4000bfa6270 */
[----:B------:R-:W-:Y:S02]  /*06c0*/  ISETP.LT.AND P2, PT, R23, UR10, !P2 ;  /* 0x0000000a17007c0c */ /* 0x000fe4000d741270 */
[----:B------:R-:W-:-:S05]  /*06d0*/  ISETP.LT.AND P5, PT, R27, UR10, !P5 ;  /* 0x0000000a1b007c0c */ /* 0x000fca000efa1270 */
[----:B------:R-:W1:Y:S08]  /*06e0*/  @P1 LDC.64 R14, c[0x0][0x380] ;  /* 0x0000e000ff0e1b82 */ /* 0x000e700000000a00 */
[----:B------:R-:W2:Y:S01]  /*06f0*/  @P2 LDC.64 R8, c[0x0][0x380] ;  /* 0x0000e000ff082b82 */ /* 0x000ea20000000a00 */
[----:B0-----:R-:W-:-:S04]  /*0700*/  @!P0 IMAD.WIDE.U32 R12, R5, 0x2, R12 ;  /* 0x00000002050c8825 */ /* 0x001fc800078e000c */
[----:B------:R-:W-:-:S03]  /*0710*/  @P1 IMAD R5, R11, UR10, R18 ;  /* 0x0000000a0b051c24 */ /* 0x000fc6000f8e0212 */
[----:B------:R-:W0:Y:S01]  /*0720*/  @P5 LDC.64 R6, c[0x0][0x380] ;  /* 0x0000e000ff065b82 */ /* 0x000e220000000a00 */
[----:B------:R-:W-:Y:S01]  /*0730*/  @P2 IMAD R11, R20, UR10, R23 ;  /* 0x0000000a140b2c24 */ /* 0x000fe2000f8e0217 */
[----:B------:R-:W3:Y:S01]  /*0740*/  @!P0 LDG.E.U16.CONSTANT R12, desc[UR12][R12.64] ;  /* 0x0000000c0c0c8981 */ /* 0x000ee2000c1e9500 */
[----:B-1----:R-:W-:-:S04]  /*0750*/  @P1 IMAD.WIDE.U32 R14, R5, 0x2, R14 ;  /* 0x00000002050e1825 */ /* 0x002fc800078e000e */
[----:B------:R-:W-:Y:S02]  /*0760*/  @P5 IMAD R5, R22, UR10, R27 ;  /* 0x0000000a16055c24 */ /* 0x000fe4000f8e021b */
[----:B------:R-:W4:Y:S01]  /*0770*/  @P1 LDG.E.U16.CONSTANT R14, desc[UR12][R14.64] ;  /* 0x0000000c0e0e1981 */ /* 0x000f22000c1e9500 */
[----:B--2---:R-:W-:-:S06]  /*0780*/  @P2 IMAD.WIDE.U32 R8, R11, 0x2, R8 ;  /* 0x000000020b082825 */ /* 0x004fcc00078e0008 */
[----:B------:R-:W2:Y:S01]  /*0790*/  @P2 LDG.E.U16.CONSTANT R9, desc[UR12][R8.64] ;  /* 0x0000000c08092981 */ /* 0x000ea2000c1e9500 */
[----:B0-----:R-:W-:-:S06]  /*07a0*/  @P5 IMAD.WIDE.U32 R6, R5, 0x2, R6 ;  /* 0x0000000205065825 */ /* 0x001fcc00078e0006 */
[----:B------:R-:W5:Y:S01]  /*07b0*/  @P5 LDG.E.U16.CONSTANT R7, desc[UR12][R6.64] ;  /* 0x0000000c06075981 */ /* 0x000f62000c1e9500 */
[----:B------:R-:W0:Y:S01]  /*07c0*/  S2UR UR5, SR_CgaCtaId ;  /* 0x00000000000579c3 */ /* 0x000e220000008800 */
[----:B------:R-:W-:Y:S02]  /*07d0*/  UMOV UR4, 0x400 ;  /* 0x0000040000047882 */ /* 0x000fe40000000000 */
[----:B0-----:R-:W-:-:S06]  /*07e0*/  ULEA UR4, UR5, UR4, 0x18 ;  /* 0x0000000405047291 */ /* 0x001fcc000f8ec0ff */
[----:B------:R-:W-:-:S05]  /*07f0*/  @!P0 MOV R20, UR4 ;  /* 0x0000000400148c02 */ /* 0x000fca0008000f00 */
[----:B------:R-:W-:Y:S01]  /*0800*/  @!P0 IMAD R5, R17, 0x84, R20 ;  /* 0x0000008411058824 */ /* 0x000fe200078e0214 */
[----:B------:R-:W-:-:S05]  /*0810*/  @P0 MOV R20, UR4 ;  /* 0x0000000400140c02 */ /* 0x000fca0008000f00 */
[--C-:B------:R-:W-:Y:S02]  /*0820*/  @P0 IMAD R17, R17, 0x84, R20.reuse ;  /* 0x0000008411110824 */ /* 0x100fe400078e0214 */
[C-C-:B------:R-:W-:Y:S02]  /*0830*/  @!P1 IMAD R11, R19.reuse, 0x84, R20.reuse ;  /* 0x00000084130b9824 */ /* 0x140fe400078e0214 */
[--C-:B------:R-:W-:Y:S01]  /*0840*/  @P1 IMAD R19, R19, 0x84, R20.reuse ;  /* 0x0000008413131824 */ /* 0x100fe200078e0214 */
[C---:B------:R-:W-:Y:S01]  /*0850*/  @!P0 LEA R5, R16.reuse, R5, 0x2 ;  /* 0x0000000510058211 */ /* 0x040fe200078e10ff */
[C-C-:B------:R-:W-:Y:S01]  /*0860*/  @!P2 IMAD R8, R21.reuse, 0x84, R20.reuse ;  /* 0x000000841508a824 */ /* 0x140fe200078e0214 */
[----:B------:R-:W-:Y:S01]  /*0870*/  @P0 LEA R17, R16, R17, 0x2 ;  /* 0x0000001110110211 */ /* 0x000fe200078e10ff */
[--C-:B------:R-:W-:Y:S01]  /*0880*/  @P2 IMAD R22, R21, 0x84, R20.reuse ;  /* 0x0000008415162824 */ /* 0x100fe200078e0214 */
[C---:B------:R-:W-:Y:S01]  /*0890*/  @!P1 LEA R11, R18.reuse, R11, 0x2 ;  /* 0x0000000b120b9211 */ /* 0x040fe200078e10ff */
[C-C-:B------:R-:W-:Y:S01]  /*08a0*/  @!P5 IMAD R6, R25.reuse, 0x84, R20.reuse ;  /* 0x000000841906d824 */ /* 0x140fe200078e0214 */
[----:B------:R-:W-:Y:S01]  /*08b0*/  @P1 LEA R19, R18, R19, 0x2 ;  /* 0x0000001312131211 */ /* 0x000fe200078e10ff */
[----:B------:R-:W-:Y:S01]  /*08c0*/  @P5 IMAD R20, R25, 0x84, R20 ;  /* 0x0000008419145824 */ /* 0x000fe200078e0214 */
[----:B------:R-:W-:-:S02]  /*08d0*/  @!P2 LEA R8, R23, R8, 0x2 ;  /* 0x000000081708a211 */ /* 0x000fc400078e10ff */
[----:B------:R-:W-:Y:S02]  /*08e0*/  @P2 LEA R22, R23, R22, 0x2 ;  /* 0x0000001617162211 */ /* 0x000fe400078e10ff */
[C---:B------:R-:W-:Y:S02]  /*08f0*/  @!P5 LEA R6, R27.reuse, R6, 0x2 ;  /* 0x000000061b06d211 */ /* 0x040fe400078e10ff */
[----:B------:R-:W-:Y:S02]  /*0900*/  @P5 LEA R20, R27, R20, 0x2 ;  /* 0x000000141b145211 */ /* 0x000fe400078e10ff */
[----:B------:R-:W-:Y:S01]  /*0910*/  IADD3 R10, PT, PT, R3, R10, RZ ;  /* 0x0000000a030a7210 */ /* 0x000fe20007ffe0ff */
[----:B---3--:R-:W-:-:S05]  /*0920*/  @!P0 HADD2.F32 R12, -RZ, R12.H0_H0 ;  /* 0x2000000cff0c8230 */ /* 0x008fca0000004100 */
[----:B------:R0:W-:Y:S04]  /*0930*/  @!P0 STS [R5], R12 ;  /* 0x0000000c05008388 */ /* 0x0001e80000000800 */
[----:B------:R0:W-:Y:S01]  /*0940*/  @P0 STS [R17], RZ ;  /* 0x000000ff11000388 */ /* 0x0001e20000000800 */
[----:B----4-:R-:W-:-:S03]  /*0950*/  @P1 HADD2.F32 R14, -RZ, R14.H0_H0 ;  /* 0x2000000eff0e1230 */ /* 0x010fc60000004100 */
[----:B------:R0:W-:Y:S04]  /*0960*/  @!P1 STS [R11], RZ ;  /* 0x000000ff0b009388 */ /* 0x0001e80000000800 */
[----:B------:R0:W-:Y:S01]  /*0970*/  @P1 STS [R19], R14 ;  /* 0x0000000e13001388 */ /* 0x0001e20000000800 */
[----:B--2---:R-:W-:-:S03]  /*0980*/  @P2 HADD2.F32 R9, -RZ, R9.H0_H0 ;  /* 0x20000009ff092230 */ /* 0x004fc60000004100 */
[----:B------:R0:W-:Y:S04]  /*0990*/  @!P2 STS [R8], RZ ;  /* 0x000000ff0800a388 */ /* 0x0001e80000000800 */
[----:B------:R0:W-:Y:S01]  /*09a0*/  @P2 STS [R22], R9 ;  /* 0x0000000916002388 */ /* 0x0001e20000000800 */
[----:B-----5:R-:W-:-:S03]  /*09b0*/  @P5 HADD2.F32 R7, -RZ, R7.H0_H0 ;  /* 0x20000007ff075230 */ /* 0x020fc60000004100 */
[----:B------:R0:W-:Y:S04]  /*09c0*/  @!P5 STS [R6], RZ ;  /* 0x000000ff0600d388 */ /* 0x0001e80000000800 */
[----:B------:R0:W-:Y:S01]  /*09d0*/  @P5 STS [R20], R7 ;  /* 0x0000000714005388 */ /* 0x0001e20000000800 */
[----:B------:R-:W-:-:S13]  /*09e0*/  ISETP.GE.U32.AND P0, PT, R10, 0x800, PT ;  /* 0x000008000a00780c */ /* 0x000fda0003f06070 */
[----:B0-----:R-:W-:Y:S05]  /*09f0*/  @!P0 BRA `(.L_x_7) ;  /* 0xfffffff800d48947 */ /* 0x001fea000383ffff */
.L_x_6:
[----:B------:R-:W-:Y:S05]  /*0a00*/  BSYNC.RECONVERGENT B1 ;  /* 0x0000000000017941 */ /* 0x000fea0003800200 */
.L_x_5:
[----:B------:R-:W-:Y:S01]  /*0a10*/  BSSY.RECONVERGENT B1, `(.L_x_8) ;  /* 0x000001b000017945 */ /* 0x000fe20003800200 */
[----:B------:R-:W-:-:S03]  /*0a20*/  MOV R8, R52 ;  /* 0x0000003400087202 */ /* 0x000fc60000000f00 */
[----:B------:R-:W-:Y:S05]  /*0a30*/  @!P4 BRA `(.L_x_9) ;  /* 0x000000000060c947 */ /* 0x000fea0003800000 */
[----:B------:R-:W-:Y:S01]  /*0a40*/  HFMA2 R5, -RZ, RZ, 0, 0 ;  /* 0x00000000ff057431 */ /* 0x000fe200000001ff */
[----:B------:R-:W-:-:S07]  /*0a50*/  MOV R8, R52 ;  /* 0x0000003400087202 */ /* 0x000fce0000000f00 */
.L_x_10:
[----:B------:R-:W-:Y:S02]  /*0a60*/  LOP3.LUT R11, R8, 0x3f, RZ, 0xc0, !PT ;  /* 0x0000003f080b7812 */ /* 0x000fe400078ec0ff */
[----:B------:R-:W-:Y:S02]  /*0a70*/  SHF.R.U32.HI R10, RZ, 0x6, R8 ;  /* 0x00000006ff0a7819 */ /* 0x000fe40000011608 */
[----:B------:R-:W-:-:S04]  /*0a80*/  LEA R9, R0, R11, 0x6 ;  /* 0x0000000b00097211 */ /* 0x000fc800078e30ff */
[----:B------:R-:W-:-:S04]  /*0a90*/  ISETP.GE.AND P0, PT, R9, UR8, PT ;  /* 0x0000000809007c0c */ /* 0x000fc8000bf06270 */
[----:B------:R-:W-:-:S13]  /*0aa0*/  ISETP.LT.AND P0, PT, R10, UR11, !P0 ;  /* 0x0000000b0a007c0c */ /* 0x000fda000c701270 */
[----:B------:R-:W0:Y:S01]  /*0ab0*/  @P0 LDC.64 R6, c[0x0][0x388] ;  /* 0x0000e200ff060b82 */ /* 0x000e220000000a00 */
[----:B------:R-:W-:-:S04]  /*0ac0*/  @P0 IMAD R9, R10, UR8, R9 ;  /* 0x000000080a090c24 */ /* 0x000fc8000f8e0209 */
[----:B0-----:R-:W-:-:S06]  /*0ad0*/  @P0 IMAD.WIDE.U32 R6, R9, 0x2, R6 ;  /* 0x0000000209060825 */ /* 0x001fcc00078e0006 */
[----:B------:R-:W2:Y:S01]  /*0ae0*/  @P0 LDG.E.U16.CONSTANT R6, desc[UR12][R6.64] ;  /* 0x0000000c06060981 */ /* 0x000ea2000c1e9500 */
[----:B------:R-:W-:Y:S02]  /*0af0*/  MOV R9, 0x400 ;  /* 0x0000040000097802 */ /* 0x000fe40000000f00 */
[----:B------:R-:W-:Y:S01]  /*0b00*/  IADD3 R5, PT, PT, R5, 0x1, RZ ;  /* 0x0000000105057810 */ /* 0x000fe20007ffe0ff */
[----:B------:R-:W0:Y:S01]  /*0b10*/  S2R R12, SR_CgaCtaId ;  /* 0x00000000000c7919 */ /* 0x000e220000008800 */
[----:B------:R-:W-:Y:S02]  /*0b20*/  IADD3 R9, PT, PT, R9, 0x4200, RZ ;  /* 0x0000420009097810 */ /* 0x000fe40007ffe0ff */
[----:B------:R-:W-:Y:S02]  /*0b30*/  IADD3 R8, PT, PT, R3, R8, RZ ;  /* 0x0000000803087210 */ /* 0x000fe40007ffe0ff */
[----:B0-----:R-:W-:-:S05]  /*0b40*/  LEA R9, R12, R9, 0x18 ;  /* 0x000000090c097211 */ /* 0x001fca00078ec0ff */
[----:B------:R-:W-:-:S05]  /*0b50*/  IMAD R9, R10, 0x104, R9 ;  /* 0x000001040a097824 */ /* 0x000fca00078e0209 */
[----:B------:R-:W-:-:S05]  /*0b60*/  LEA R9, R11, R9, 0x2 ;  /* 0x000000090b097211 */ /* 0x000fca00078e10ff */
[----:B------:R0:W-:Y:S01]  /*0b70*/  @!P0 STS [R9], RZ ;  /* 0x000000ff09008388 */ /* 0x0001e20000000800 */
[----:B--2---:R-:W-:-:S05]  /*0b80*/  @P0 HADD2.F32 R10, -RZ, R6.H0_H0 ;  /* 0x20000006ff0a0230 */ /* 0x004fca0000004100 */
[----:B------:R0:W-:Y:S01]  /*0b90*/  @P0 STS [R9], R10 ;  /* 0x0000000a09000388 */ /* 0x0001e20000000800 */
[----:B------:R-:W-:-:S13]  /*0ba0*/  ISETP.NE.AND P0, PT, R5, R4, PT ;  /* 0x000000040500720c */ /* 0x000fda0003f05270 */
[----:B0-----:R-:W-:Y:S05]  /*0bb0*/  @P0 BRA `(.L_x_10) ;  /* 0xfffffffc00a80947 */ /* 0x001fea000383ffff */
.L_x_9:
[----:B------:R-:W-:Y:S05]  /*0bc0*/  BSYNC.RECONVERGENT B1 ;  /* 0x0000000000017941 */ /* 0x000fea0003800200 */
.L_x_8:
[----:B------:R-:W-:Y:S05]  /*0bd0*/  @!P3 BRA `(.L_x_1) ;  /* 0x000000040030b947 */ /* 0x000fea0003800000 */
.L_x_11:
[C---:B------:R-:W-:Y:S02]  /*0be0*/  IADD3 R4, PT, PT, R3.reuse, R8, RZ ;  /* 0x0000000803047210 */ /* 0x040fe40007ffe0ff */
[----:B------:R-:W-:Y:S02]  /*0bf0*/  LOP3.LUT R17, R8, 0x3f, RZ, 0xc0, !PT ;  /* 0x0000003f08117812 */ /* 0x000fe400078ec0ff */
[----:B------:R-:W-:Y:S02]  /*0c00*/  SHF.R.U32.HI R16, RZ, 0x6, R8 ;  /* 0x00000006ff107819 */ /* 0x000fe40000011608 */
[----:B------:R-:W-:Y:S02]  /*0c10*/  IADD3 R8, PT, PT, R3, R4, RZ ;  /* 0x0000000403087210 */ /* 0x000fe40007ffe0ff */
[----:B------:R-:W-:Y:S02]  /*0c20*/  LEA R7, R0, R17, 0x6 ;  /* 0x0000001100077211 */ /* 0x000fe400078e30ff */
[----:B------:R-:W-:-:S02]  /*0c30*/  LOP3.LUT R19, R4, 0x3f, RZ, 0xc0, !PT ;  /* 0x0000003f04137812 */ /* 0x000fc400078ec0ff */
[----:B------:R-:W-:Y:S02]  /*0c40*/  IADD3 R6, PT, PT, R3, R8, RZ ;  /* 0x0000000803067210 */ /* 0x000fe40007ffe0ff */
[----:B------:R-:W-:Y:S02]  /*0c50*/  LOP3.LUT R21, R8, 0x3f, RZ, 0xc0, !PT ;  /* 0x0000003f08157812 */ /* 0x000fe400078ec0ff */
[----:B------:R-:W-:Y:S02]  /*0c60*/  ISETP.GE.AND P0, PT, R7, UR15, PT ;  /* 0x0000000f07007c0c */ /* 0x000fe4000bf06270 */
[----:B------:R-:W-:Y:S02]  /*0c70*/  LEA R15, R0, R19, 0x6 ;  /* 0x00000013000f7211 */ /* 0x000fe400078e30ff */
[----:B------:R-:W-:Y:S02]  /*0c80*/  LOP3.LUT R24, R6, 0x3f, RZ, 0xc0, !PT ;  /* 0x0000003f06187812 */ /* 0x000fe400078ec0ff */
[----:B------:R-:W-:-:S02]  /*0c90*/  LEA R23, R0, R21, 0x6 ;  /* 0x0000001500177211 */ /* 0x000fc400078e30ff */
[----:B------:R-:W-:Y:S02]  /*0ca0*/  ISETP.GE.OR P0, PT, R16, UR16, P0 ;  /* 0x0000001010007c0c */ /* 0x000fe40008706670 */
[----:B------:R-:W-:Y:S02]  /*0cb0*/  SHF.R.U32.HI R18, RZ, 0x6, R4 ;  /* 0x00000006ff127819 */ /* 0x000fe40000011604 */
[----:B------:R-:W-:Y:S02]  /*0cc0*/  ISETP.GE.AND P1, PT, R15, UR15, PT ;  /* 0x0000000f0f007c0c */ /* 0x000fe4000bf26270 */
[----:B------:R-:W-:Y:S02]  /*0cd0*/  LEA R25, R0, R24, 0x6 ;  /* 0x0000001800197211 */ /* 0x000fe400078e30ff */
[----:B------:R-:W-:Y:S02]  /*0ce0*/  SHF.R.U32.HI R20, RZ, 0x6, R8 ;  /* 0x00000006ff147819 */ /* 0x000fe40000011608 */
[----:B------:R-:W-:-:S02]  /*0cf0*/  ISETP.GE.AND P2, PT, R23, UR15, PT ;  /* 0x0000000f17007c0c */ /* 0x000fc4000bf46270 */
[----:B------:R-:W-:Y:S01]  /*0d00*/  ISETP.LT.AND P1, PT, R18, UR16, !P1 ;  /* 0x0000001012007c0c */ /* 0x000fe2000cf21270 */
[----:B------:R-:W0:Y:S01]  /*0d10*/  @!P0 LDC.64 R8, c[0x0][0x388] ;  /* 0x0000e200ff088b82 */ /* 0x000e220000000a00 */
[----:B------:R-:W-:Y:S01]  /*0d20*/  SHF.R.U32.HI R22, RZ, 0x6, R6 ;  /* 0x00000006ff167819 */ /* 0x000fe20000011606 */
[----:B------:R-:W-:Y:S01]  /*0d30*/  @!P0 IMAD R7, R16, UR15, R7 ;  /* 0x0000000f10078c24 */ /* 0x000fe2000f8e0207 */
[----:B------:R-:W-:Y:S02]  /*0d40*/  ISETP.GE.AND P3, PT, R25, UR15, PT ;  /* 0x0000000f19007c0c */ /* 0x000fe4000bf66270 */
[----:B------:R-:W-:Y:S02]  /*0d50*/  ISETP.LT.AND P2, PT, R20, UR16, !P2 ;  /* 0x0000001014007c0c */ /* 0x000fe4000d741270 */
[----:B------:R-:W-:-:S05]  /*0d60*/  ISETP.LT.AND P3, PT, R22, UR16, !P3 ;  /* 0x0000001016007c0c */ /* 0x000fca000df61270 */
[----:B------:R-:W1:Y:S08]  /*0d70*/  @P1 LDC.64 R10, c[0x0][0x388] ;  /* 0x0000e200ff0a1b82 */ /* 0x000e700000000a00 */
[----:B------:R-:W2:Y:S01]  /*0d80*/  @P2 LDC.64 R12, c[0x0][0x388] ;  /* 0x0000e200ff0c2b82 */ /* 0x000ea20000000a00 */
[----:B0-----:R-:W-:-:S07]  /*0d90*/  @!P0 IMAD.WIDE.U32 R8, R7, 0x2, R8 ;  /* 0x0000000207088825 */ /* 0x001fce00078e0008 */
[----:B------:R-:W0:Y:S01]  /*0da0*/  @P3 LDC.64 R4, c[0x0][0x388] ;  /* 0x0000e200ff043b82 */ /* 0x000e220000000a00 */
[----:B------:R-:W-:Y:S01]  /*0db0*/  @P1 IMAD R7, R18, UR15, R15 ;  /* 0x0000000f12071c24 */ /* 0x000fe2000f8e020f */
[----:B------:R3:W4:Y:S01]  /*0dc0*/  @!P0 LDG.E.U16.CONSTANT R8, desc[UR12][R8.64] ;  /* 0x0000000c08088981 */ /* 0x000722000c1e9500 */
[----:B------:R-:W-:Y:S02]  /*0dd0*/  @P2 IMAD R15, R20, UR15, R23 ;  /* 0x0000000f140f2c24 */ /* 0x000fe4000f8e0217 */
[----:B-1----:R-:W-:-:S04]  /*0de0*/  @P1 IMAD.WIDE.U32 R10, R7, 0x2, R10 ;  /* 0x00000002070a1825 */ /* 0x002fc800078e000a */
[----:B------:R-:W-:Y:S02]  /*0df0*/  @P3 IMAD R7, R22, UR15, R25 ;  /* 0x0000000f16073c24 */ /* 0x000fe4000f8e0219 */
[----:B------:R-:W5:Y:S01]  /*0e00*/  @P1 LDG.E.U16.CONSTANT R10, desc[UR12][R10.64] ;  /* 0x0000000c0a0a1981 */ /* 0x000f62000c1e9500 */
[----:B--2---:R-:W-:-:S06]  /*0e10*/  @P2 IMAD.WIDE.U32 R12, R15, 0x2, R12 ;  /* 0x000000020f0c2825 */ /* 0x004fcc00078e000c */
[----:B------:R-:W2:Y:S01]  /*0e20*/  @P2 LDG.E.U16.CONSTANT R12, desc[UR12][R12.64] ;  /* 0x0000000c0c0c2981 */ /* 0x000ea2000c1e9500 */
[----:B0-----:R-:W-:-:S05]  /*0e30*/  @P3 IMAD.WIDE.U32 R4, R7, 0x2, R4 ;  /* 0x0000000207043825 */ /* 0x001fca00078e0004 */
[----:B------:R0:W2:Y:S01]  /*0e40*/  @P3 LDG.E.U16.CONSTANT R14, desc[UR12][R4.64] ;  /* 0x0000000c040e3981 */ /* 0x0000a2000c1e9500 */
[----:B------:R-:W1:Y:S01]  /*0e50*/  S2UR UR5, SR_CgaCtaId ;  /* 0x00000000000579c3 */ /* 0x000e620000008800 */
[----:B------:R-:W-:Y:S02]  /*0e60*/  UMOV UR4, 0x400 ;  /* 0x0000040000047882 */ /* 0x000fe40000000000 */
[----:B------:R-:W-:-:S04]  /*0e70*/  UIADD3 UR4, UPT, UPT, UR4, 0x4200, URZ ;  /* 0x0000420004047890 */ /* 0x000fc8000fffe0ff */
[----:B-1----:R-:W-:-:S06]  /*0e80*/  ULEA UR4, UR5, UR4, 0x18 ;  /* 0x0000000405047291 */ /* 0x002fcc000f8ec0ff */
[----:B------:R-:W-:-:S05]  /*0e90*/  @!P0 MOV R15, UR4 ;  /* 0x00000004000f8c02 */ /* 0x000fca0008000f00 */
[----:B------:R-:W-:Y:S01]  /*0ea0*/  @!P0 IMAD R7, R16, 0x104, R15 ;  /* 0x0000010410078824 */ /* 0x000fe200078e020f */
[----:B------:R-:W-:-:S05]  /*0eb0*/  @P0 MOV R15, UR4 ;  /* 0x00000004000f0c02 */ /* 0x000fca0008000f00 */
[--C-:B------:R-:W-:Y:S02]  /*0ec0*/  @P0 IMAD R16, R16, 0x104, R15.reuse ;  /* 0x0000010410100824 */ /* 0x100fe400078e020f */
[C-C-:B---3--:R-:W-:Y:S02]  /*0ed0*/  @!P1 IMAD R9, R18.reuse, 0x104, R15.reuse ;  /* 0x0000010412099824 */ /* 0x148fe400078e020f */
[--C-:B------:R-:W-:Y:S01]  /*0ee0*/  @P1 IMAD R18, R18, 0x104, R15.reuse ;  /* 0x0000010412121824 */ /* 0x100fe200078e020f */
[C---:B------:R-:W-:Y:S01]  /*0ef0*/  @!P0 LEA R7, R17.reuse, R7, 0x2 ;  /* 0x0000000711078211 */ /* 0x040fe200078e10ff */
[C-C-:B0-----:R-:W-:Y:S01]  /*0f00*/  @!P2 IMAD R4, R20.reuse, 0x104, R15.reuse ;  /* 0x000001041404a824 */ /* 0x141fe200078e020f */
        /* <DEDUP_REMOVED lines=9> */
[----:B------:R-:W-:Y:S01]  /*0fa0*/  @P3 LEA R15, R24, R15, 0x2 ;  /* 0x0000000f180f3211 */ /* 0x000fe200078e10ff */
[----:B----4-:R-:W-:-:S05]  /*0fb0*/  @!P0 HADD2.F32 R8, -RZ, R8.H0_H0 ;  /* 0x20000008ff088230 */ /* 0x010fca0000004100 */
[----:B------:R0:W-:Y:S04]  /*0fc0*/  @!P0 STS [R7], R8 ;  /* 0x0000000807008388 */ /* 0x0001e80000000800 */
[----:B------:R1:W-:Y:S01]  /*0fd0*/  @P0 STS [R16], RZ ;  /* 0x000000ff10000388 */ /* 0x0003e20000000800 */
[----:B-----5:R-:W-:-:S03]  /*0fe0*/  @P1 HADD2.F32 R10, -RZ, R10.H0_H0 ;  /* 0x2000000aff0a1230 */ /* 0x020fc60000004100 */
[----:B------:R1:W-:Y:S04]  /*0ff0*/  @!P1 STS [R9], RZ ;  /* 0x000000ff09009388 */ /* 0x0003e80000000800 */
[----:B------:R1:W-:Y:S01]  /*1000*/  @P1 STS [R19], R10 ;  /* 0x0000000a13001388 */ /* 0x0003e20000000800 */
[----:B--2---:R-:W-:-:S03]  /*1010*/  @P2 HADD2.F32 R12, -RZ, R12.H0_H0 ;  /* 0x2000000cff0c2230 */ /* 0x004fc60000004100 */
[----:B------:R1:W-:Y:S01]  /*1020*/  @!P2 STS [R4], RZ ;  /* 0x000000ff0400a388 */ /* 0x0003e20000000800 */
[----:B------:R-:W-:-:S03]  /*1030*/  @P3 HADD2.F32 R14, -RZ, R14.H0_H0 ;  /* 0x2000000eff0e3230 */ /* 0x000fc60000004100 */
[----:B------:R1:W-:Y:S01]  /*1040*/  @P2 STS [R21], R12 ;  /* 0x0000000c15002388 */ /* 0x0003e20000000800 */
[----:B0-----:R-:W-:-:S03]  /*1050*/  IADD3 R8, PT, PT, R3, R6, RZ ;  /* 0x0000000603087210 */ /* 0x001fc60007ffe0ff */
[----:B------:R1:W-:Y:S04]  /*1060*/  @!P3 STS [R5], RZ ;  /* 0x000000ff0500b388 */ /* 0x0003e80000000800 */
[----:B------:R1:W-:Y:S01]  /*1070*/  @P3 STS [R15], R14 ;  /* 0x0000000e0f003388 */ /* 0x0003e20000000800 */
[----:B------:R-:W-:-:S13]  /*1080*/  ISETP.GE.U32.AND P0, PT, R8, 0x800, PT ;  /* 0x000008000800780c */ /* 0x000fda0003f06070 */
[----:B-1----:R-:W-:Y:S05]  /*1090*/  @!P0 BRA `(.L_x_11) ;  /* 0xfffffff800d08947 */ /* 0x002fea000383ffff */
.L_x_1:
[----:B0-----:R-:W-:Y:S05]  /*10a0*/  BSYNC.RECONVERGENT B0 ;  /* 0x0000000000007941 */ /* 0x001fea0003800200 */
.L_x_0:
[----:B------:R-:W0:Y:S01]  /*10b0*/  LDCU UR7, c[0x0][0x3a0] ;  /* 0x00007400ff0777ac */ /* 0x000e220008000800 */
[----:B------:R-:W-:Y:S01]  /*10c0*/  HFMA2 R55, -RZ, RZ, 0, 0 ;  /* 0x00000000ff377431 */ /* 0x000fe200000001ff */
[----:B------:R-:W-:Y:S02]  /*10d0*/  CS2R R34, SRZ ;  /* 0x0000000000227805 */ /* 0x000fe4000001ff00 */
[----:B------:R-:W-:Y:S02]  /*10e0*/  CS2R R36, SRZ ;  /* 0x0000000000247805 */ /* 0x000fe4000001ff00 */
[----:B------:R-:W-:Y:S02]  /*10f0*/  CS2R R32, SRZ ;  /* 0x0000000000207805 */ /* 0x000fe4000001ff00 */
[----:B------:R-:W-:Y:S02]  /*1100*/  MOV R62, RZ ;  /* 0x000000ff003e7202 */ /* 0x000fe40000000f00 */
[----:B------:R-:W-:-:S02]  /*1110*/  CS2R R60, SRZ ;  /* 0x00000000003c7805 */ /* 0x000fc4000001ff00 */
[----:B------:R-:W-:Y:S02]  /*1120*/  CS2R R58, SRZ ;  /* 0x00000000003a7805 */ /* 0x000fe4000001ff00 */
[----:B------:R-:W-:Y:S02]  /*1130*/  CS2R R38, SRZ ;  /* 0x0000000000267805 */ /* 0x000fe4000001ff00 */
[----:B------:R-:W-:Y:S01]  /*1140*/  CS2R R56, SRZ ;  /* 0x0000000000387805 */ /* 0x000fe2000001ff00 */
[----:B0-----:R-:W-:Y:S02]  /*1150*/  UISETP.GE.AND UP0, UPT, UR7, 0x1, UPT ;  /* 0x000000010700788c */ /* 0x001fe4000bf06270 */
[----:B------:R-:W-:-:S04]  /*1160*/  UIADD3 UR4, UPT, UPT, UR7, 0x1f, URZ ;  /* 0x0000001f07047890 */ /* 0x000fc8000fffe0ff */
[----:B------:R-:W-:-:S04]  /*1170*/  USHF.R.S32.HI UR5, URZ, 0x1f, UR4 ;  /* 0x0000001fff057899 */ /* 0x000fc80008011404 */
[----:B------:R-:W-:Y:S01]  /*1180*/  ULEA.HI UR5, UR5, UR4, URZ, 0x5 ;  /* 0x0000000405057291 */ /* 0x000fe2000f8f28ff */
[----:B------:R-:W-:Y:S06]  /*1190*/  BAR.SYNC.DEFER_BLOCKING 0x0 ;  /* 0x0000000000007b1d */ /* 0x000fec0000010000 */
[----:B------:R-:W-:Y:S05]  /*11a0*/  BRA.U !UP0, `(.L_x_12) ;  /* 0x0000003d08387547 */ /* 0x000fea000b800000 */
[----:B------:R-:W0:Y:S01]  /*11b0*/  LDCU UR6, c[0x0][0x364] ;  /* 0x00006c80ff0677ac */ /* 0x000e220008000800 */
[----:B------:R-:W-:Y:S02]  /*11c0*/  SHF.R.U32.HI R46, RZ, 0x5, R52 ;  /* 0x00000005ff2e7819 */ /* 0x000fe40000011634 */
[----:B------:R-:W-:Y:S01]  /*11d0*/  MOV R55, RZ ;  /* 0x000000ff00377202 */ /* 0x000fe20000000f00 */
[----:B------:R-:W-:Y:S01]  /*11e0*/  USHF.R.S32.HI UR9, URZ, 0x5, UR5 ;  /* 0x00000005ff097899 */ /* 0x000fe20008011405 */
[----:B------:R-:W-:Y:S01]  /*11f0*/  LEA R45, R2, R46, 0x6 ;  /* 0x0000002e022d7211 */ /* 0x000fe200078e30ff */
[----:B------:R-:W-:Y:S01]  /*1200*/  UMOV UR4, URZ ;  /* 0x000000ff00047c82 */ /* 0x000fe20008000000 */
[----:B------:R-:W-:-:S03]  /*1210*/  UMOV UR5, URZ ;  /* 0x000000ff00057c82 */ /* 0x000fc60008000000 */
[----:B------:R-:W-:Y:S01]  /*1220*/  IMAD R44, R45, UR7, RZ ;  /* 0x000000072d2c7c24 */ /* 0x000fe2000f8e02ff */
[----:B0-----:R-:W-:-:S06]  /*1230*/  UIMAD UR6, UR14, UR6, URZ ;  /* 0x000000060e0672a4 */ /* 0x001fcc000f8e02ff */
[----:B------:R-:W-:Y:S02]  /*1240*/  IADD3 R49, PT, PT, R52, UR6, RZ ;  /* 0x0000000634317c10 */ /* 0x000fe4000fffe0ff */
[----:B------:R-:W-:Y:S01]  /*1250*/  IADD3 R7, PT, PT, RZ, -UR6, RZ ;  /* 0x80000006ff077c10 */ /* 0x000fe2000fffe0ff */
[----:B------:R-:W0:Y:S01]  /*1260*/  I2F.U32.RP R3, UR6 ;  /* 0x0000000600037d06 */ /* 0x000e220008209000 */
[C---:B------:R-:W-:Y:S02]  /*1270*/  ISETP.GE.U32.AND P0, PT, R49.reuse, 0x800, PT ;  /* 0x000008003100780c */ /* 0x040fe40003f06070 */
[----:B------:R-:W-:Y:S02]  /*1280*/  VIMNMX.U32 R6, PT, PT, R49, 0x800, !PT ;  /* 0x0000080031067848 */ /* 0x000fe40007fe0000 */
[----:B------:R-:W-:Y:S02]  /*1290*/  SEL R48, RZ, 0x1, P0 ;  /* 0x00000001ff307807 */ /* 0x000fe40000000000 */
[----:B------:R-:W-:-:S02]  /*12a0*/  ISETP.NE.U32.AND P2, PT, RZ, UR6, PT ;  /* 0x00000006ff007c0c */ /* 0x000fc4000bf45070 */
[----:B------:R-:W-:Y:S02]  /*12b0*/  IADD3 R6, PT, PT, R6, -R49, -R48 ;  /* 0x8000003106067210 */ /* 0x000fe40007ffe830 */
[----:B------:R-:W-:Y:S02]  /*12c0*/  IADD3 R40, PT, PT, R49, UR6, RZ ;  /* 0x0000000631287c10 */ /* 0x000fe4000fffe0ff */
[----:B------:R-:W-:Y:S01]  /*12d0*/  SHF.R.U32.HI R43, RZ, 0x5, R49 ;  /* 0x00000005ff2b7819 */ /* 0x000fe20000011631 */
[----:B0-----:R-:W0:Y:S03]  /*12e0*/  MUFU.RCP R3, R3 ;  /* 0x0000000300037308 */ /* 0x001e260000001000 */
[----:B------:R-:W-:-:S05]  /*12f0*/  LEA R42, R2, R43, 0x6 ;  /* 0x0000002b022a7211 */ /* 0x000fca00078e30ff */
[----:B------:R-:W-:Y:S01]  /*1300*/  IMAD R41, R42, UR7, RZ ;  /* 0x000000072a297c24 */ /* 0x000fe2000f8e02ff */
[----:B0-----:R-:W-:-:S04]  /*1310*/  IADD3 R4, PT, PT, R3, 0xffffffe, RZ ;  /* 0x0ffffffe03047810 */ /* 0x001fc80007ffe0ff */
[----:B------:R0:W1:Y:S02]  /*1320*/  F2I.FTZ.U32.TRUNC.NTZ R5, R4 ;  /* 0x0000000400057305 */ /* 0x000064000021f000 */
[----:B0-----:R-:W-:Y:S01]  /*1330*/  MOV R4, RZ ;  /* 0x000000ff00047202 */ /* 0x001fe20000000f00 */
[----:B-1----:R-:W-:-:S04]  /*1340*/  IMAD R7, R7, R5, RZ ;  /* 0x0000000507077224 */ /* 0x002fc800078e02ff */
[----:B------:R-:W-:Y:S01]  /*1350*/  IMAD.HI.U32 R5, R5, R7, R4 ;  /* 0x0000000705057227 */ /* 0x000fe200078e0004 */
[----:B------:R-:W-:Y:S02]  /*1360*/  SHF.R.U32.HI R7, RZ, 0x5, R40 ;  /* 0x00000005ff077819 */ /* 0x000fe40000011628 */
[----:B------:R-:W-:-:S03]  /*1370*/  IADD3 R4, PT, PT, R40, UR6, RZ ;  /* 0x0000000628047c10 */ /* 0x000fc6000fffe0ff */
[----:B------:R-:W-:-:S05]  /*1380*/  IMAD.HI.U32 R5, R5, R6, RZ ;  /* 0x0000000605057227 */ /* 0x000fca00078e00ff */
[----:B------:R-:W-:-:S05]  /*1390*/  IADD3 R3, PT, PT, -R5, RZ, RZ ;  /* 0x000000ff05037210 */ /* 0x000fca0007ffe1ff */
[----:B------:R-:W-:Y:S01]  /*13a0*/  IMAD R6, R3, UR6, R6 ;  /* 0x0000000603067c24 */ /* 0x000fe2000f8e0206 */
[----:B------:R-:W-:-:S04]  /*13b0*/  LEA R3, R2, R7, 0x6 ;  /* 0x0000000702037211 */ /* 0x000fc800078e30ff */
[----:B------:R-:W-:-:S13]  /*13c0*/  ISETP.GE.U32.AND P0, PT, R6, UR6, PT ;  /* 0x0000000606007c0c */ /* 0x000fda000bf06070 */
[----:B------:R-:W-:Y:S02]  /*13d0*/  @P0 IADD3 R6, PT, PT, R6, -UR6, RZ ;  /* 0x8000000606060c10 */ /* 0x000fe4000fffe0ff */
[----:B------:R-:W-:Y:S02]  /*13e0*/  @P0 IADD3 R5, PT, PT, R5, 0x1, RZ ;  /* 0x0000000105050810 */ /* 0x000fe40007ffe0ff */
[----:B------:R-:W-:Y:S01]  /*13f0*/  ISETP.GE.U32.AND P1, PT, R6, UR6, PT ;  /* 0x0000000606007c0c */ /* 0x000fe2000bf26070 */
[----:B------:R-:W-:-:S12]  /*1400*/  IMAD R6, R3, UR7, RZ ;  /* 0x0000000703067c24 */ /* 0x000fd8000f8e02ff */
[----:B------:R-:W-:Y:S02]  /*1410*/  @P1 IADD3 R5, PT, PT, R5, 0x1, RZ ;  /* 0x0000000105051810 */ /* 0x000fe40007ffe0ff */
[----:B------:R-:W-:-:S04]  /*1420*/  @!P2 LOP3.LUT R5, RZ, UR6, RZ, 0x33, !PT ;  /* 0x00000006ff05ac12 */ /* 0x000fc8000f8e33ff */
[----:B------:R-:W-:Y:S02]  /*1430*/  IADD3 R48, PT, PT, R48, R5, RZ ;  /* 0x0000000530307210 */ /* 0x000fe40007ffe0ff */
[----:B------:R-:W-:Y:S02]  /*1440*/  LOP3.LUT R5, R40, 0x3f, RZ, 0xc0, !PT ;  /* 0x0000003f28057812 */ /* 0x000fe400078ec0ff */
[----:B------:R-:W-:-:S07]  /*1450*/  LOP3.LUT R47, R48, 0x3, RZ, 0xc0, !PT ;  /* 0x00000003302f7812 */ /* 0x000fce00078ec0ff */
.L_x_23:
[----:B------:R-:W-:Y:S01]  /*1460*/  MOV R12, UR4 ;  /* 0x00000004000c7c02 */ /* 0x000fe20008000f00 */
[----:B------:R-:W-:Y:S01]  /*1470*/  UIADD3 UR4, UPT, UPT, UR4, 0x1, URZ ;  /* 0x0000000104047890 */ /* 0x000fe2000fffe0ff */
[----:B------:R-:W-:Y:S01]  /*1480*/  UMOV UR8, UR5 ;  /* 0x0000000500087c82 */ /* 0x000fe20008000000 */
[----:B------:R-:W-:Y:S02]  /*1490*/  ULOP3.LUT UR5, UR5, 0x1, URZ, 0x3c, !UPT ;  /* 0x0000000105057892 */ /* 0x000fe4000f8e3cff */
[----:B------:R-:W-:-:S09]  /*14a0*/  UISETP.GE.AND UP0, UPT, UR4, UR9, UPT ;  /* 0x000000090400728c */ /* 0x000fd2000bf06270 */
[----:B------:R-:W-:Y:S05]  /*14b0*/  BRA.U UP0, `(.L_x_13) ;  /* 0x0000001100d47547 */ /* 0x000fea000b800000 */
[----:B------:R-:W-:Y:S01]  /*14c0*/  ISETP.GT.U32.AND P0, PT, R52, 0x7ff, PT ;  /* 0x000007ff3400780c */ /* 0x000fe20003f04070 */
[----:B------:R-:W0:Y:S01]  /*14d0*/  LDCU UR17, c[0x0][0x3a0] ;  /* 0x00007400ff1177ac */ /* 0x000e220008000800 */
[----:B------:R-:W-:Y:S01]  /*14e0*/  BSSY.RECONVERGENT B0, `(.L_x_13) ;  /* 0x0000132000007945 */ /* 0x000fe20003800200 */
[----:B------:R-:W1:Y:S01]  /*14f0*/  LDCU UR7, c[0x0][0x3a0] ;  /* 0x00007400ff0777ac */ /* 0x000e620008000800 */
[----:B------:R-:W2:Y:S01]  /*1500*/  LDCU UR15, c[0x0][0x398] ;  /* 0x00007300ff0f77ac */ /* 0x000ea20008000800 */
[----:B------:R-:W3:Y:S08]  /*1510*/  LDCU UR16, c[0x0][0x39c] ;  /* 0x00007380ff1077ac */ /* 0x000ef00008000800 */
[----:B------:R-:W-:Y:S05]  /*1520*/  @P0 BRA `(.L_x_14) ;  /* 0x0000001000b40947 */ /* 0x000fea0003800000 */
[----:B------:R-:W4:Y:S01]  /*1530*/  S2R R9, SR_CgaCtaId ;  /* 0x0000000000097919 */ /* 0x000f220000008800 */
[----:B------:R-:W-:Y:S01]  /*1540*/  ISETP.NE.AND P0, PT, R47, 0x3, PT ;  /* 0x000000032f00780c */ /* 0x000fe20003f05270 */
[----:B------:R-:W-:Y:S01]  /*1550*/  BSSY.RECONVERGENT B1, `(.L_x_15) ;  /* 0x0000047000017945 */ /* 0x000fe20003800200 */
[----:B------:R-:W-:Y:S02]  /*1560*/  MOV R8, 0x400 ;  /* 0x0000040000087802 */ /* 0x000fe40000000f00 */
[----:B------:R-:W-:Y:S02]  /*1570*/  MOV R13, UR5 ;  /* 0x00000005000d7c02 */ /* 0x000fe40008000f00 */
[----:B------:R-:W-:Y:S02]  /*1580*/  SHF.L.U32 R12, R12, 0x5, RZ ;  /* 0x000000050c0c7819 */ /* 0x000fe400000006ff */
[----:B------:R-:W-:Y:S02]  /*1590*/  MOV R20, R52 ;  /* 0x0000003400147202 */ /* 0x000fe40000000f00 */
[----:B------:R-:W-:-:S02]  /*15a0*/  P2R R15, PR, RZ, 0x1 ;  /* 0x00000001ff0f7803 */ /* 0x000fc40000000000 */
[----:B------:R-:W-:Y:S02]  /*15b0*/  IADD3 R14, PT, PT, R12, 0x20, RZ ;  /* 0x000000200c0e7810 */ /* 0x000fe40007ffe0ff */
[----:B----4-:R-:W-:-:S05]  /*15c0*/  LEA R8, R9, R8, 0x18 ;  /* 0x0000000809087211 */ /* 0x010fca00078ec0ff */
[----:B------:R-:W-:Y:S01]  /*15d0*/  IMAD R13, R13, 0x2100, R8 ;  /* 0x000021000d0d7824 */ /* 0x000fe200078e0208 */
[----:B------:R-:W-:Y:S06]  /*15e0*/  @!P0 BRA `(.L_x_16) ;  /* 0x0000000000f48947 */ /* 0x000fec0003800000 */
[----:B------:R-:W4:Y:S01]  /*15f0*/  LDC R11, c[0x0][0x3a0] ;  /* 0x0000e800ff0b7b82 */ /* 0x000f220000000800 */
[----:B------:R-:W-:-:S04]  /*1600*/  LOP3.LUT R19, R52, 0x1f, RZ, 0xc0, !PT ;  /* 0x0000001f34137812 */ /* 0x000fc800078ec0ff */
[----:B------:R-:W-:-:S03]  /*1610*/  IADD3 R8, PT, PT, R19, R14, RZ ;  /* 0x0000000e13087210 */ /* 0x000fc60007ffe0ff */
[----:B------:R-:W5:Y:S01]  /*1620*/  LDC R10, c[0x0][0x398] ;  /* 0x0000e600ff0a7b82 */ /* 0x000f620000000800 */
[----:B----4-:R-:W-:-:S04]  /*1630*/  ISETP.GE.AND P0, PT, R8, R11, PT ;  /* 0x0000000b0800720c */ /* 0x010fc80003f06270 */
[----:B-----5:R-:W-:-:S13]  /*1640*/  ISETP.LT.AND P0, PT, R45, R10, !P0 ;  /* 0x0000000a2d00720c */ /* 0x020fda0004701270 */
[----:B------:R-:W4:Y:S01]  /*1650*/  @P0 LDC.64 R8, c[0x0][0x380] ;  /* 0x0000e000ff080b82 */ /* 0x000f220000000a00 */
[--C-:B------:R-:W-:Y:S02]  /*1660*/  @P0 IADD3 R17, P1, P2, R44, R19, R12.reuse ;  /* 0x000000132c110210 */ /* 0x100fe40007a3e00c */
[----:B------:R-:W-:-:S04]  /*1670*/  @P0 SHF.R.S32.HI R16, RZ, 0x1f, R12 ;  /* 0x0000001fff100819 */ /* 0x000fc8000001140c */
[----:B------:R-:W-:Y:S02]  /*1680*/  @P0 IADD3.X R16, PT, PT, RZ, RZ, R16, P1, P2 ;  /* 0x000000ffff100210 */ /* 0x000fe40000fe4410 */
[----:B----4-:R-:W-:-:S04]  /*1690*/  @P0 LEA R8, P1, R17, R8, 0x1 ;  /* 0x0000000811080211 */ /* 0x010fc800078208ff */
[----:B------:R-:W-:-:S05]  /*16a0*/  @P0 LEA.HI.X R9, R17, R9, R16, 0x1, P1 ;  /* 0x0000000911090211 */ /* 0x000fca00008f0c10 */
[----:B------:R-:W4:Y:S01]  /*16b0*/  @P0 LDG.E.U16.CONSTANT R8, desc[UR12][R8.64+0x40] ;  /* 0x0000400c08080981 */ /* 0x000f22000c1e9500 */
[----:B------:R-:W-:Y:S01]  /*16c0*/  IMAD R16, R46, 0x84, R13 ;  /* 0x000000842e107824 */ /* 0x000fe200078e020d */
[----:B------:R-:W-:-:S04]  /*16d0*/  MOV R20, R49 ;  /* 0x0000003100147202 */ /* 0x000fc80000000f00 */
[----:B------:R-:W-:-:S05]  /*16e0*/  LEA R16, R19, R16, 0x2 ;  /* 0x0000001013107211 */ /* 0x000fca00078e10ff */
[----:B------:R0:W-:Y:S01]  /*16f0*/  @!P0 STS [R16], RZ ;  /* 0x000000ff10008388 */ /* 0x0001e20000000800 */
[----:B----4-:R-:W-:-:S05]  /*1700*/  @P0 HADD2.F32 R17, -RZ, R8.H0_H0 ;  /* 0x20000008ff110230 */ /* 0x010fca0000004100 */
[----:B------:R4:W-:Y:S01]  /*1710*/  @P0 STS [R16], R17 ;  /* 0x0000001110000388 */ /* 0x0009e20000000800 */
[----:B------:R-:W-:-:S13]  /*1720*/  ISETP.NE.AND P0, PT, R47, RZ, PT ;  /* 0x000000ff2f00720c */ /* 0x000fda0003f05270 */
[----:B0---4-:R-:W-:Y:S05]  /*1730*/  @!P0 BRA `(.L_x_16) ;  /* 0x0000000000a08947 */ /* 0x011fea0003800000 */
[----:B------:R-:W-:-:S04]  /*1740*/  LOP3.LUT R19, R49, 0x1f, RZ, 0xc0, !PT ;  /* 0x0000001f31137812 */ /* 0x000fc800078ec0ff */
[----:B------:R-:W-:-:S04]  /*1750*/  IADD3 R8, PT, PT, R19, R14, RZ ;  /* 0x0000000e13087210 */ /* 0x000fc80007ffe0ff */
[----:B------:R-:W-:-:S04]  /*1760*/  ISETP.GE.AND P0, PT, R8, R11, PT ;  /* 0x0000000b0800720c */ /* 0x000fc80003f06270 */
[----:B------:R-:W-:-:S13]  /*1770*/  ISETP.LT.AND P0, PT, R42, R10, !P0 ;  /* 0x0000000a2a00720c */ /* 0x000fda0004701270 */
[----:B------:R-:W0:Y:S01]  /*1780*/  @P0 LDC.64 R8, c[0x0][0x380] ;  /* 0x0000e000ff080b82 */ /* 0x000e220000000a00 */
[--C-:B------:R-:W-:Y:S02]  /*1790*/  @P0 IADD3 R16, P1, P2, R41, R19, R12.reuse ;  /* 0x0000001329100210 */ /* 0x100fe40007a3e00c */
[----:B------:R-:W-:-:S04]  /*17a0*/  @P0 SHF.R.S32.HI R17, RZ, 0x1f, R12 ;  /* 0x0000001fff110819 */ /* 0x000fc8000001140c */
[----:B------:R-:W-:Y:S02]  /*17b0*/  @P0 IADD3.X R17, PT, PT, RZ, RZ, R17, P1, P2 ;  /* 0x000000ffff110210 */ /* 0x000fe40000fe4411 */
[----:B0-----:R-:W-:-:S04]  /*17c0*/  @P0 LEA R8, P1, R16, R8, 0x1 ;  /* 0x0000000810080211 */ /* 0x001fc800078208ff */
        /* <DEDUP_REMOVED lines=8> */
[----:B------:R-:W-:-:S13]  /*1850*/  ISETP.NE.AND P0, PT, R47, 0x1, PT ;  /* 0x000000012f00780c */ /* 0x000fda0003f05270 */
[----:B0-----:R-:W-:Y:S05]  /*1860*/  @!P0 BRA `(.L_x_16) ;  /* 0x0000000000548947 */ /* 0x001fea0003800000 */
[----:B------:R-:W-:-:S04]  /*1870*/  LOP3.LUT R17, R40, 0x1f, RZ, 0xc0, !PT ;  /* 0x0000001f28117812 */ /* 0x000fc800078ec0ff */
[----:B------:R-:W-:-:S04]  /*1880*/  IADD3 R8, PT, PT, R17, R14, RZ ;  /* 0x0000000e11087210 */ /* 0x000fc80007ffe0ff */
[----:B------:R-:W-:-:S04]  /*1890*/  ISETP.GE.AND P0, PT, R8, R11, PT ;  /* 0x0000000b0800720c */ /* 0x000fc80003f06270 */
[----:B------:R-:W-:-:S13]  /*18a0*/  ISETP.LT.AND P0, PT, R3, R10, !P0 ;  /* 0x0000000a0300720c */ /* 0x000fda0004701270 */
[----:B------:R-:W-:Y:S01]  /*18b0*/  @!P0 IMAD R8, R7, 0x84, R13 ;  /* 0x0000008407088824 */ /* 0x000fe200078e020d */
[----:B------:R-:W-:-:S04]  /*18c0*/  @!P0 MOV R20, R4 ;  /* 0x0000000400148202 */ /* 0x000fc80000000f00 */
[----:B------:R-:W-:-:S05]  /*18d0*/  @!P0 LEA R8, R17, R8, 0x2 ;  /* 0x0000000811088211 */ /* 0x000fca00078e10ff */
[----:B------:R4:W-:Y:S01]  /*18e0*/  @!P0 STS [R8], RZ ;  /* 0x000000ff08008388 */ /* 0x0009e20000000800 */
[----:B------:R-:W-:Y:S05]  /*18f0*/  @!P0 BRA `(.L_x_16) ;  /* 0x0000000000308947 */ /* 0x000fea0003800000 */
[----:B------:R-:W4:Y:S01]  /*1900*/  LDCU.64 UR10, c[0x0][0x380] ;  /* 0x00007000ff0a77ac */ /* 0x000f220008000a00 */
[--C-:B------:R-:W-:Y:S02]  /*1910*/  SHF.R.S32.HI R10, RZ, 0x1f, R12.reuse ;  /* 0x0000001fff0a7819 */ /* 0x100fe4000001140c */
[----:B------:R-:W-:-:S04]  /*1920*/  IADD3 R9, P0, P1, R6, R17, R12 ;  /* 0x0000001106097210 */ /* 0x000fc8000791e00c */
[----:B------:R-:W-:Y:S02]  /*1930*/  IADD3.X R10, PT, PT, RZ, RZ, R10, P0, P1 ;  /* 0x000000ffff0a7210 */ /* 0x000fe400007e240a */
[----:B----4-:R-:W-:-:S04]  /*1940*/  LEA R8, P0, R9, UR10, 0x1 ;  /* 0x0000000a09087c11 */ /* 0x010fc8000f8008ff */
[----:B------:R-:W-:-:S05]  /*1950*/  LEA.HI.X R9, R9, UR11, R10, 0x1, P0 ;  /* 0x0000000b09097c11 */ /* 0x000fca00080f0c0a */
[----:B------:R-:W4:Y:S01]  /*1960*/  LDG.E.U16.CONSTANT R8, desc[UR12][R8.64+0x40] ;  /* 0x0000400c08087981 */ /* 0x000f22000c1e9500 */
[----:B------:R-:W-:Y:S01]  /*1970*/  IMAD R10, R7, 0x84, R13 ;  /* 0x00000084070a7824 */ /* 0x000fe200078e020d */
[----:B------:R-:W-:-:S04]  /*1980*/  MOV R20, R4 ;  /* 0x0000000400147202 */ /* 0x000fc80000000f00 */
[----:B------:R-:W-:Y:S01]  /*1990*/  LEA R11, R17, R10, 0x2 ;  /* 0x0000000a110b7211 */ /* 0x000fe200078e10ff */
[----:B----4-:R-:W-:-:S05]  /*19a0*/  HADD2.F32 R10, -RZ, R8.H0_H0 ;  /* 0x20000008ff0a7230 */ /* 0x010fca0000004100 */
[----:B------:R0:W-:Y:S02]  /*19b0*/  STS [R11], R10 ;  /* 0x0000000a0b007388 */ /* 0x0001e40000000800 */
.L_x_16:
[----:B0123--:R-:W-:Y:S05]  /*19c0*/  BSYNC.RECONVERGENT B1 ;  /* 0x0000000000017941 */ /* 0x00ffea0003800200 */
.L_x_15:
[----:B------:R-:W-:Y:S01]  /*19d0*/  ISETP.GE.U32.AND P4, PT, R48, 0x3, PT ;  /* 0x000000033000780c */ /* 0x000fe20003f86070 */
[----:B------:R-:W-:-:S12]  /*19e0*/  BSSY.RECONVERGENT B1, `(.L_x_17) ;  /* 0x000005a000017945 */ /* 0x000fd80003800200 */
[----:B------:R-:W-:Y:S05]  /*19f0*/  @!P4 BRA `(.L_x_18) ;  /* 0x000000040060c947 */ /* 0x000fea0003800000 */
[----:B------:R-:W-:Y:S02]  /*1a00*/  MOV R11, UR6 ;  /* 0x00000006000b7c02 */ /* 0x000fe40008000f00 */
[----:B------:R-:W-:Y:S02]  /*1a10*/  MOV R9, UR6 ;  /* 0x0000000600097c02 */ /* 0x000fe40008000f00 */
[----:B------:R-:W-:Y:S01]  /*1a20*/  IADD3 R19, PT, PT, R20, UR6, RZ ;  /* 0x0000000614137c10 */ /* 0x000fe2000fffe0ff */
[----:B------:R-:W-:Y:S01]  /*1a30*/  IMAD R18, R11, 0x3, R20 ;  /* 0x000000030b127824 */ /* 0x000fe200078e0214 */
[----:B------:R-:W-:Y:S02]  /*1a40*/  SHF.R.S32.HI R17, RZ, 0x1f, R12 ;  /* 0x0000001fff117819 */ /* 0x000fe4000001140c */
[----:B------:R-:W-:-:S07]  /*1a50*/  LEA R16, R9, R20, 0x1 ;  /* 0x0000001409107211 */ /* 0x000fce00078e08ff */
.L_x_19:
[----:B-1----:R-:W-:Y:S02]  /*1a60*/  LOP3.LUT R26, R19, 0x1f, RZ, 0xc0, !PT ;  /* 0x0000001f131a7812 */ /* 0x002fe400078ec0ff */
[----:B------:R-:W-:Y:S02]  /*1a70*/  SHF.R.U32.HI R25, RZ, 0x5, R19 ;  /* 0x00000005ff197819 */ /* 0x000fe40000011613 */
[----:B----4-:R-:W-:Y:S02]  /*1a80*/  IADD3 R8, PT, PT, R14, R26, RZ ;  /* 0x0000001a0e087210 */ /* 0x010fe40007ffe0ff */
[----:B------:R-:W-:Y:S01]  /*1a90*/  LEA R11, R2, R25, 0x6 ;  /* 0x00000019020b7211 */ /* 0x000fe200078e30ff */
[----:B------:R-:W-:Y:S01]  /*1aa0*/  IMAD R25, R25, 0x84, R13 ;  /* 0x0000008419197824 */ /* 0x000fe200078e020d */
[----:B------:R-:W-:Y:S02]  /*1ab0*/  ISETP.GE.AND P0, PT, R8, UR7, PT ;  /* 0x0000000708007c0c */ /* 0x000fe4000bf06270 */
[----:B------:R-:W-:-:S02]  /*1ac0*/  LOP3.LUT R22, R20, 0x1f, RZ, 0xc0, !PT ;  /* 0x0000001f14167812 */ /* 0x000fc400078ec0ff */
[----:B------:R-:W-:Y:S02]  /*1ad0*/  ISETP.LT.AND P0, PT, R11, UR15, !P0 ;  /* 0x0000000f0b007c0c */ /* 0x000fe4000c701270 */
[----:B------:R-:W-:Y:S02]  /*1ae0*/  SHF.R.U32.HI R21, RZ, 0x5, R20 ;  /* 0x00000005ff157819 */ /* 0x000fe40000011614 */
[----:B------:R-:W-:Y:S02]  /*1af0*/  IADD3 R10, PT, PT, R14, R22, RZ ;  /* 0x000000160e0a7210 */ /* 0x000fe40007ffe0ff */
[----:B------:R-:W-:Y:S02]  /*1b00*/  LEA R30, R2, R21, 0x6 ;  /* 0x00000015021e7211 */ /* 0x000fe400078e30ff */
[----:B------:R-:W-:-:S04]  /*1b10*/  ISETP.GE.AND P1, PT, R10, UR7, PT ;  /* 0x000000070a007c0c */ /* 0x000fc8000bf26270 */
[----:B------:R-:W-:Y:S01]  /*1b20*/  ISETP.GE.OR P1, PT, R30, UR15, P1 ;  /* 0x0000000f1e007c0c */ /* 0x000fe20008f26670 */
[----:B------:R-:W0:Y:S01]  /*1b30*/  @P0 LDC.64 R8, c[0x0][0x380] ;  /* 0x0000e000ff080b82 */ /* 0x000e220000000a00 */
[----:B------:R-:W-:-:S05]  /*1b40*/  @P0 IMAD R11, R11, UR7, RZ ;  /* 0x000000070b0b0c24 */ /* 0x000fca000f8e02ff */
[----:B------:R-:W-:Y:S02]  /*1b50*/  @P0 IADD3 R23, P2, P3, R11, R26, R12 ;  /* 0x0000001a0b170210 */ /* 0x000fe40007b5e00c */
[----:B------:R-:W-:Y:S02]  /*1b60*/  LEA R26, R26, R25, 0x2 ;  /* 0x000000191a1a7211 */ /* 0x000fe400078e10ff */
[----:B------:R-:W-:Y:S02]  /*1b70*/  @P0 IADD3.X R24, PT, PT, RZ, RZ, R17, P2, P3 ;  /* 0x000000ffff180210 */ /* 0x000fe400017e6411 */
[----:B------:R-:W1:Y:S01]  /*1b80*/  @!P1 LDC.64 R10, c[0x0][0x380] ;  /* 0x0000e000ff0a9b82 */ /* 0x000e620000000a00 */
[----:B0-----:R-:W-:-:S04]  /*1b90*/  @P0 LEA R28, P2, R23, R8, 0x1 ;  /* 0x00000008171c0211 */ /* 0x001fc800078408ff */
[----:B------:R-:W-:Y:S01]  /*1ba0*/  @P0 LEA.HI.X R29, R23, R9, R24, 0x1, P2 ;  /* 0x00000009171d0211 */ /* 0x000fe200010f0c18 */
[----:B------:R-:W-:Y:S01]  /*1bb0*/  @!P1 IMAD R9, R30, UR7, RZ ;  /* 0x000000071e099c24 */ /* 0x000fe2000f8e02ff */
[----:B------:R-:W-:Y:S02]  /*1bc0*/  LOP3.LUT R24, R16, 0x1f, RZ, 0xc0, !PT ;  /* 0x0000001f10187812 */ /* 0x000fe400078ec0ff */
[----:B------:R-:W-:Y:S01]  /*1bd0*/  SHF.R.U32.HI R23, RZ, 0x5, R16 ;  /* 0x00000005ff177819 */ /* 0x000fe20000011610 */
[----:B------:R0:W2:Y:S01]  /*1be0*/  @P0 LDG.E.U16.CONSTANT R25, desc[UR12][R28.64+0x40] ;  /* 0x0000400c1c190981 */ /* 0x0000a2000c1e9500 */
[----:B------:R-:W-:Y:S02]  /*1bf0*/  IADD3 R8, PT, PT, R14, R24, RZ ;  /* 0x000000180e087210 */ /* 0x000fe40007ffe0ff */
[----:B------:R-:W-:Y:S02]  /*1c00*/  LEA R27, R2, R23, 0x6 ;  /* 0x00000017021b7211 */ /* 0x000fe400078e30ff */
[----:B------:R-:W-:-:S02]  /*1c10*/  ISETP.GE.AND P2, PT, R8, UR7, PT ;  /* 0x0000000708007c0c */ /* 0x000fc4000bf46270 */
[----:B------:R-:W-:Y:S02]  /*1c20*/  @!P1 IADD3 R9, P3, P5, R9, R22, R12 ;  /* 0x0000001609099210 */ /* 0x000fe40007d7e00c */
[----:B------:R-:W-:Y:S02]  /*1c30*/  ISETP.LT.AND P2, PT, R27, UR15, !P2 ;  /* 0x0000000f1b007c0c */ /* 0x000fe4000d741270 */
[----:B------:R-:W-:Y:S02]  /*1c40*/  @!P1 IADD3.X R8, PT, PT, RZ, RZ, R17, P3, P5 ;  /* 0x000000ffff089210 */ /* 0x000fe40001fea411 */
[----:B-1----:R-:W-:-:S04]  /*1c50*/  @!P1 LEA R10, P3, R9, R10, 0x1 ;  /* 0x0000000a090a9211 */ /* 0x002fc800078608ff */
[----:B------:R-:W-:-:S05]  /*1c60*/  @!P1 LEA.HI.X R11, R9, R11, R8, 0x1, P3 ;  /* 0x0000000b090b9211 */ /* 0x000fca00018f0c08 */
[----:B------:R-:W1:Y:S01]  /*1c70*/  @P2 LDC.64 R8, c[0x0][0x380] ;  /* 0x0000e000ff082b82 */ /* 0x000e620000000a00 */
[----:B------:R-:W-:Y:S01]  /*1c80*/  @P2 IMAD R27, R27, UR7, RZ ;  /* 0x000000071b1b2c24 */ /* 0x000fe2000f8e02ff */
[----:B0-----:R-:W-:Y:S01]  /*1c90*/  LOP3.LUT R29, R18, 0x1f, RZ, 0xc0, !PT ;  /* 0x0000001f121d7812 */ /* 0x001fe200078ec0ff */
[----:B------:R-:W3:Y:S03]  /*1ca0*/  @!P1 LDG.E.U16.CONSTANT R10, desc[UR12][R10.64+0x40] ;  /* 0x0000400c0a0a9981 */ /* 0x000ee6000c1e9500 */
[----:B------:R-:W-:-:S04]  /*1cb0*/  @P2 IADD3 R27, P3, P5, R27, R24, R12 ;  /* 0x000000181b1b2210 */ /* 0x000fc80007d7e00c */
[----:B------:R-:W-:Y:S02]  /*1cc0*/  @P2 IADD3.X R30, PT, PT, RZ, RZ, R17, P3, P5 ;  /* 0x000000ffff1e2210 */ /* 0x000fe40001fea411 */
[----:B-1----:R-:W-:-:S04]  /*1cd0*/  @P2 LEA R8, P3, R27, R8, 0x1 ;  /* 0x000000081b082211 */ /* 0x002fc800078608ff */
[----:B------:R-:W-:Y:S02]  /*1ce0*/  @P2 LEA.HI.X R9, R27, R9, R30, 0x1, P3 ;  /* 0x000000091b092211 */ /* 0x000fe400018f0c1e */
[----:B------:R-:W-:-:S03]  /*1cf0*/  IADD3 R27, PT, PT, R14, R29, RZ ;  /* 0x0000001d0e1b7210 */ /* 0x000fc60007ffe0ff */
[----:B------:R0:W4:Y:S01]  /*1d00*/  @P2 LDG.E.U16.CONSTANT R31, desc[UR12][R8.64+0x40] ;  /* 0x0000400c081f2981 */ /* 0x000122000c1e9500 */
[----:B------:R-:W-:Y:S02]  /*1d10*/  ISETP.GE.AND P3, PT, R27, UR7, PT ;  /* 0x000000071b007c0c */ /* 0x000fe4000bf66270 */
[----:B------:R-:W-:-:S04]  /*1d20*/  SHF.R.U32.HI R27, RZ, 0x5, R18 ;  /* 0x00000005ff1b7819 */ /* 0x000fc80000011612 */
[----:B------:R-:W-:-:S04]  /*1d30*/  LEA R30, R2, R27, 0x6 ;  /* 0x0000001b021e7211 */ /* 0x000fc800078e30ff */
[----:B------:R-:W-:-:S13]  /*1d40*/  ISETP.LT.AND P3, PT, R30, UR15, !P3 ;  /* 0x0000000f1e007c0c */ /* 0x000fda000df61270 */
[----:B0-----:R-:W0:Y:S01]  /*1d50*/  @P3 LDC.64 R8, c[0x0][0x380] ;  /* 0x0000e000ff083b82 */ /* 0x001e220000000a00 */
[----:B------:R-:W-:-:S05]  /*1d60*/  @P3 IMAD R30, R30, UR7, RZ ;  /* 0x000000071e1e3c24 */ /* 0x000fca000f8e02ff */
[----:B------:R-:W-:-:S04]  /*1d70*/  @P3 IADD3 R28, P5, P6, R30, R29, R12 ;  /* 0x0000001d1e1c3210 */ /* 0x000fc80007ebe00c */
[----:B------:R-:W-:Y:S02]  /*1d80*/  @P3 IADD3.X R30, PT, PT, RZ, RZ, R17, P5, P6 ;  /* 0x000000ffff1e3210 */ /* 0x000fe40002fec411 */
[----:B0-----:R-:W-:-:S04]  /*1d90*/  @P3 LEA R8, P5, R28, R8, 0x1 ;  /* 0x000000081c083211 */ /* 0x001fc800078a08ff */
[----:B------:R-:W-:-:S05]  /*1da0*/  @P3 LEA.HI.X R9, R28, R9, R30, 0x1, P5 ;  /* 0x000000091c093211 */ /* 0x000fca00028f0c1e */
[----:B------:R4:W5:Y:S01]  /*1db0*/  @P3 LDG.E.U16.CONSTANT R28, desc[UR12][R8.64+0x40] ;  /* 0x0000400c081c3981 */ /* 0x000962000c1e9500 */
[--C-:B------:R-:W-:Y:S02]  /*1dc0*/  IMAD R21, R21, 0x84, R13.reuse ;  /* 0x0000008415157824 */ /* 0x100fe400078e020d */
[----:B------:R-:W-:-:S03]  /*1dd0*/  IMAD R23, R23, 0x84, R13 ;  /* 0x0000008417177824 */ /* 0x000fc600078e020d */
[----:B------:R-:W-:Y:S01]  /*1de0*/  LEA R22, R22, R21, 0x2 ;  /* 0x0000001516167211 */ /* 0x000fe200078e10ff */
[----:B------:R-:W-:Y:S01]  /*1df0*/  IMAD R30, R27, 0x84, R13 ;  /* 0x000000841b1e7824 */ /* 0x000fe200078e020d */
[----:B------:R-:W-:Y:S02]  /*1e00*/  LEA R23, R24, R23, 0x2 ;  /* 0x0000001718177211 */ /* 0x000fe400078e10ff */
[----:B------:R-:W-:Y:S02]  /*1e10*/  MOV R11, UR6 ;  /* 0x00000006000b7c02 */ /* 0x000fe40008000f00 */
[----:B------:R-:W-:Y:S02]  /*1e20*/  LEA R30, R29, R30, 0x2 ;  /* 0x0000001e1d1e7211 */ /* 0x000fe400078e10ff */
[C---:B------:R-:W-:Y:S02]  /*1e30*/  IADD3 R20, PT, PT, R11.reuse, UR6, R20 ;  /* 0x000000060b147c10 */ /* 0x040fe4000fffe014 */
[----:B------:R-:W-:Y:S01]  /*1e40*/  LEA R16, R11, R16, 0x2 ;  /* 0x000000100b107211 */ /* 0x000fe200078e10ff */
[----:B--2---:R-:W-:-:S02]  /*1e50*/  @P0 HADD2.F32 R25, -RZ, R25.H0_H0 ;  /* 0x20000019ff190230 */ /* 0x004fc40000004100 */
[----:B---3--:R-:W-:-:S05]  /*1e60*/  @!P1 HADD2.F32 R21, -RZ, R10.H0_H0 ;  /* 0x2000000aff159230 */ /* 0x008fca0000004100 */
[----:B------:R0:W-:Y:S04]  /*1e70*/  @!P1 STS [R22], R21 ;  /* 0x0000001516009388 */ /* 0x0001e80000000800 */
[----:B------:R1:W-:Y:S04]  /*1e80*/  @P1 STS [R22], RZ ;  /* 0x000000ff16001388 */ /* 0x0003e80000000800 */
[----:B------:R1:W-:Y:S01]  /*1e90*/  @!P0 STS [R26], RZ ;  /* 0x000000ff1a008388 */ /* 0x0003e20000000800 */
[----:B0-----:R-:W-:-:S03]  /*1ea0*/  MOV R21, UR6 ;  /* 0x0000000600157c02 */ /* 0x001fc60008000f00 */
[----:B------:R1:W-:Y:S04]  /*1eb0*/  @P0 STS [R26], R25 ;  /* 0x000000191a000388 */ /* 0x0003e80000000800 */
[----:B------:R1:W-:Y:S01]  /*1ec0*/  @!P2 STS [R23], RZ ;  /* 0x000000ff1700a388 */ /* 0x0003e20000000800 */
[----:B------:R-:W-:Y:S01]  /*1ed0*/  IADD3 R20, PT, PT, R21, UR6, R20 ;  /* 0x0000000615147c10 */ /* 0x000fe2000fffe014 */
[----:B----4-:R-:W-:-:S05]  /*1ee0*/  @P2 HADD2.F32 R8, -RZ, R31.H0_H0 ;  /* 0x2000001fff082230 */ /* 0x010fca0000004100 */
[----:B------:R1:W-:Y:S04]  /*1ef0*/  @P2 STS [R23], R8 ;  /* 0x0000000817002388 */ /* 0x0003e80000000800 */
[----:B------:R1:W-:Y:S01]  /*1f00*/  @!P3 STS [R30], RZ ;  /* 0x000000ff1e00b388 */ /* 0x0003e20000000800 */
[----:B------:R-:W-:Y:S02]  /*1f10*/  ISETP.GE.U32.AND P0, PT, R20, 0x800, PT ;  /* 0x000008001400780c */ /* 0x000fe40003f06070 */
[----:B------:R-:W-:Y:S02]  /*1f20*/  MOV R10, UR6 ;  /* 0x00000006000a7c02 */ /* 0x000fe40008000f00 */
[----:B------:R-:W-:Y:S02]  /*1f30*/  LEA R18, R21, R18, 0x2 ;  /* 0x0000001215127211 */ /* 0x000fe400078e10ff */
[----:B------:R-:W-:Y:S01]  /*1f40*/  LEA R19, R10, R19, 0x2 ;  /* 0x000000130a137211 */ /* 0x000fe200078e10ff */
[----:B-----5:R-:W-:-:S05]  /*1f50*/  @P3 HADD2.F32 R9, -RZ, R28.H0_H0 ;  /* 0x2000001cff093230 */ /* 0x020fca0000004100 */
[----:B------:R1:W-:Y:S01]  /*1f60*/  @P3 STS [R30], R9 ;  /* 0x000000091e003388 */ /* 0x0003e20000000800 */
[----:B------:R-:W-:Y:S05]  /*1f70*/  @!P0 BRA `(.L_x_19) ;  /* 0xfffffff800b88947 */ /* 0x000fea000383ffff */
.L_x_18:
[----:B------:R-:W-:Y:S05]  /*1f80*/  BSYNC.RECONVERGENT B1 ;  /* 0x0000000000017941 */ /* 0x000fea0003800200 */
.L_x_17:
[----:B-1----:R-:W0:Y:S01]  /*1f90*/  S2R R9, SR_CgaCtaId ;  /* 0x0000000000097919 */ /* 0x002e220000008800 */
[----:B------:R-:W-:Y:S01]  /*1fa0*/  ISETP.NE.AND P0, PT, R15, RZ, PT ;  /* 0x000000ff0f00720c */ /* 0x000fe20003f05270 */
[----:B------:R-:W-:Y:S01]  /*1fb0*/  BSSY.RECONVERGENT B1, `(.L_x_20) ;  /* 0x0000041000017945 */ /* 0x000fe20003800200 */
[----:B----4-:R-:W-:Y:S02]  /*1fc0*/  MOV R8, 0x400 ;  /* 0x0000040000087802 */ /* 0x010fe40000000f00 */
[----:B------:R-:W-:Y:S02]  /*1fd0*/  MOV R15, UR5 ;  /* 0x00000005000f7c02 */ /* 0x000fe40008000f00 */
[----:B------:R-:W-:Y:S02]  /*1fe0*/  IADD3 R8, PT, PT, R8, 0x4200, RZ ;  /* 0x0000420008087810 */ /* 0x000fe40007ffe0ff */
[----:B------:R-:W-:Y:S02]  /*1ff0*/  MOV R18, R52 ;  /* 0x0000003400127202 */ /* 0x000fe40000000f00 */
[----:B0-----:R-:W-:-:S05]  /*2000*/  LEA R8, R9, R8, 0x18 ;  /* 0x0000000809087211 */ /* 0x001fca00078ec0ff */
[----:B------:R-:W-:Y:S01]  /*2010*/  IMAD R15, R15, 0x2080, R8 ;  /* 0x000020800f0f7824 */ /* 0x000fe200078e0208 */
[----:B------:R-:W-:Y:S06]  /*2020*/  @!P0 BRA `(.L_x_21) ;  /* 0x0000000000e48947 */ /* 0x000fec0003800000 */
[----:B------:R-:W0:Y:S01]  /*2030*/  LDC R10, c[0x0][0x39c] ;  /* 0x0000e700ff0a7b82 */ /* 0x000e220000000800 */
[----:B------:R-:W-:Y:S02]  /*2040*/  LOP3.LUT R17, R52, 0x3f, RZ, 0xc0, !PT ;  /* 0x0000003f34117812 */ /* 0x000fe400078ec0ff */
[----:B------:R-:W-:Y:S02]  /*2050*/  SHF.R.U32.HI R12, RZ, 0x6, R52 ;  /* 0x00000006ff0c7819 */ /* 0x000fe40000011634 */
[----:B------:R-:W-:Y:S02]  /*2060*/  LEA R19, R0, R17, 0x6 ;  /* 0x0000001100137211 */ /* 0x000fe400078e30ff */
[----:B------:R-:W-:Y:S01]  /*2070*/  IADD3 R13, PT, PT, R12, R14, RZ ;  /* 0x0000000e0c0d7210 */ /* 0x000fe20007ffe0ff */
[----:B------:R-:W1:Y:S01]  /*2080*/  LDC R11, c[0x0][0x3a0] ;  /* 0x0000e800ff0b7b82 */ /* 0x000e620000000800 */
[----:B0-----:R-:W-:-:S04]  /*2090*/  ISETP.GE.AND P0, PT, R19, R10, PT ;  /* 0x0000000a1300720c */ /* 0x001fc80003f06270 */
[----:B-1----:R-:W-:-:S13]  /*20a0*/  ISETP.LT.AND P0, PT, R13, R11, !P0 ;  /* 0x0000000b0d00720c */ /* 0x002fda0004701270 */
[----:B------:R-:W0:Y:S01]  /*20b0*/  @P0 LDC.64 R8, c[0x0][0x388] ;  /* 0x0000e200ff080b82 */ /* 0x000e220000000a00 */
[----:B------:R-:W-:-:S04]  /*20c0*/  @P0 IMAD R13, R13, R10, R19 ;  /* 0x0000000a0d0d0224 */ /* 0x000fc800078e0213 */
[----:B0-----:R-:W-:-:S06]  /*20d0*/  @P0 IMAD.WIDE R8, R13, 0x2, R8 ;  /* 0x000000020d080825 */ /* 0x001fcc00078e0208 */
[----:B------:R-:W2:Y:S01]  /*20e0*/  @P0 LDG.E.U16.CONSTANT R8, desc[UR12][R8.64] ;  /* 0x0000000c08080981 */ /* 0x000ea2000c1e9500 */
[----:B------:R-:W-:Y:S01]  /*20f0*/  IMAD R12, R12, 0x104, R15 ;  /* 0x000001040c0c7824 */ /* 0x000fe200078e020f */
[----:B------:R-:W-:-:S04]  /*2100*/  MOV R18, R49 ;  /* 0x0000003100127202 */ /* 0x000fc80000000f00 */
[----:B------:R-:W-:-:S05]  /*2110*/  LEA R12, R17, R12, 0x2 ;  /* 0x0000000c110c7211 */ /* 0x000fca00078e10ff */
[----:B------:R0:W-:Y:S01]  /*2120*/  @!P0 STS [R12], RZ ;  /* 0x000000ff0c008388 */ /* 0x0001e20000000800 */
[----:B--2---:R-:W-:-:S05]  /*2130*/  @P0 HADD2.F32 R13, -RZ, R8.H0_H0 ;  /* 0x20000008ff0d0230 */ /* 0x004fca0000004100 */
[----:B------:R0:W-:Y:S01]  /*2140*/  @P0 STS [R12], R13 ;  /* 0x0000000d0c000388 */ /* 0x0001e20000000800 */
[----:B------:R-:W-:-:S13]  /*2150*/  ISETP.NE.AND P0, PT, R47, RZ, PT ;  /* 0x000000ff2f00720c */ /* 0x000fda0003f05270 */
[----:B0-----:R-:W-:Y:S05]  /*2160*/  @!P0 BRA `(.L_x_21) ;  /* 0x0000000000948947 */ /* 0x001fea0003800000 */
[----:B------:R-:W-:Y:S02]  /*2170*/  LOP3.LUT R17, R49, 0x3f, RZ, 0xc0, !PT ;  /* 0x0000003f31117812 */ /* 0x000fe400078ec0ff */
[----:B------:R-:W-:Y:S02]  /*2180*/  SHF.R.U32.HI R12, RZ, 0x6, R49 ;  /* 0x00000006ff0c7819 */ /* 0x000fe40000011631 */
[----:B------:R-:W-:Y:S02]  /*2190*/  LEA R19, R0, R17, 0x6 ;  /* 0x0000001100137211 */ /* 0x000fe400078e30ff */
[----:B------:R-:W-:Y:S02]  /*21a0*/  IADD3 R13, PT, PT, R12, R14, RZ ;  /* 0x0000000e0c0d7210 */ /* 0x000fe40007ffe0ff */
[----:B------:R-:W-:-:S04]  /*21b0*/  ISETP.GE.AND P0, PT, R19, R10, PT ;  /* 0x0000000a1300720c */ /* 0x000fc80003f06270 */
[----:B------:R-:W-:-:S13]  /*21c0*/  ISETP.LT.AND P0, PT, R13, R11, !P0 ;  /* 0x0000000b0d00720c */ /* 0x000fda0004701270 */
        /* <DEDUP_REMOVED lines=10> */
[----:B------:R-:W-:-:S13]  /*2270*/  ISETP.NE.AND P0, PT, R47, 0x1, PT ;  /* 0x000000012f00780c */ /* 0x000fda0003f05270 */
[----:B0-----:R-:W-:Y:S05]  /*2280*/  @!P0 BRA `(.L_x_21) ;  /* 0x00000000004c8947 */ /* 0x001fea0003800000 */
[----:B------:R-:W-:Y:S02]  /*2290*/  LEA R13, R0, R5, 0x6 ;  /* 0x00000005000d7211 */ /* 0x000fe400078e30ff */
[----:B------:R-:W-:Y:S02]  /*22a0*/  SHF.R.U32.HI R16, RZ, 0x6, R40 ;  /* 0x00000006ff107819 */ /* 0x000fe40000011628 */
[----:B------:R-:W-:Y:S02]  /*22b0*/  ISETP.GE.AND P0, PT, R13, R10, PT ;  /* 0x0000000a0d00720c */ /* 0x000fe40003f06270 */
[----:B------:R-:W-:-:S04]  /*22c0*/  IADD3 R12, PT, PT, R16, R14, RZ ;  /* 0x0000000e100c7210 */ /* 0x000fc80007ffe0ff */
[----:B------:R-:W-:-:S13]  /*22d0*/  ISETP.LT.AND P0, PT, R12, R11, !P0 ;  /* 0x0000000b0c00720c */ /* 0x000fda0004701270 */
[----:B------:R-:W-:Y:S01]  /*22e0*/  @!P0 IMAD R8, R16, 0x104, R15 ;  /* 0x0000010410088824 */ /* 0x000fe200078e020f */
[----:B------:R-:W-:-:S04]  /*22f0*/  @!P0 MOV R18, R4 ;  /* 0x0000000400128202 */ /* 0x000fc80000000f00 */
[----:B------:R-:W-:-:S05]  /*2300*/  @!P0 LEA R8, R5, R8, 0x2 ;  /* 0x0000000805088211 */ /* 0x000fca00078e10ff */
[----:B------:R0:W-:Y:S01]  /*2310*/  @!P0 STS [R8], RZ ;  /* 0x000000ff08008388 */ /* 0x0001e20000000800 */
[----:B------:R-:W-:Y:S05]  /*2320*/  @!P0 BRA `(.L_x_21) ;  /* 0x0000000000248947 */ /* 0x000fea0003800000 */
[----:B0-----:R-:W0:Y:S01]  /*2330*/  LDC.64 R8, c[0x0][0x388] ;  /* 0x0000e200ff087b82 */ /* 0x001e220000000a00 */
[----:B------:R-:W-:-:S04]  /*2340*/  IMAD R11, R12, R10, R13 ;  /* 0x0000000a0c0b7224 */ /* 0x000fc800078e020d */
[----:B0-----:R-:W-:-:S06]  /*2350*/  IMAD.WIDE R8, R11, 0x2, R8 ;  /* 0x000000020b087825 */ /* 0x001fcc00078e0208 */
[----:B------:R-:W2:Y:S01]  /*2360*/  LDG.E.U16.CONSTANT R8, desc[UR12][R8.64] ;  /* 0x0000000c08087981 */ /* 0x000ea2000c1e9500 */
[----:B------:R-:W-:Y:S01]  /*2370*/  IMAD R10, R16, 0x104, R15 ;  /* 0x00000104100a7824 */ /* 0x000fe200078e020f */
[----:B------:R-:W-:-:S04]  /*2380*/  MOV R18, R4 ;  /* 0x0000000400127202 */ /* 0x000fc80000000f00 */
[----:B------:R-:W-:Y:S01]  /*2390*/  LEA R11, R5, R10, 0x2 ;  /* 0x0000000a050b7211 */ /* 0x000fe200078e10ff */
[----:B--2---:R-:W-:-:S05]  /*23a0*/  HADD2.F32 R10, -RZ, R8.H0_H0 ;  /* 0x20000008ff0a7230 */ /* 0x004fca0000004100 */
[----:B------:R1:W-:Y:S02]  /*23b0*/  STS [R11], R10 ;  /* 0x0000000a0b007388 */ /* 0x0003e40000000800 */
.L_x_21:
[----:B------:R-:W-:Y:S05]  /*23c0*/  BSYNC.RECONVERGENT B1 ;  /* 0x0000000000017941 */ /* 0x000fea0003800200 */
.L_x_20:
[----:B------:R-:W-:Y:S05]  /*23d0*/  @!P4 BRA `(.L_x_14) ;  /* 0x000000040008c947 */ /* 0x000fea0003800000 */
.L_x_22:
[----:B------:R-:W-:Y:S02]  /*23e0*/  LOP3.LUT R26, R18, 0x3f, RZ, 0xc0, !PT ;  /* 0x0000003f121a7812 */ /* 0x000fe400078ec0ff */
[----:B0-----:R-:W-:Y:S02]  /*23f0*/  SHF.R.U32.HI R21, RZ, 0x6, R18 ;  /* 0x00000006ff157819 */ /* 0x001fe40000011612 */
[----:B0-----:R-:W-:Y:S02]  /*2400*/  LEA R8, R0, R26, 0x6 ;  /* 0x0000001a00087211 */ /* 0x001fe400078e30ff */
[----:B------:R-:W-:Y:S02]  /*2410*/  IADD3 R22, PT, PT, R18, UR6, RZ ;  /* 0x0000000612167c10 */ /* 0x000fe4000fffe0ff */
[----:B------:R-:W-:Y:S02]  /*2420*/  IADD3 R9, PT, PT, R14, R21, RZ ;  /* 0x000000150e097210 */ /* 0x000fe40007ffe0ff */
[----:B------:R-:W-:-:S02]  /*2430*/  ISETP.GE.AND P0, PT, R8, UR16, PT ;  /* 0x0000001008007c0c */ /* 0x000fc4000bf06270 */
[----:B------:R-:W-:Y:S02]  /*2440*/  IADD3 R20, PT, PT, R22, UR6, RZ ;  /* 0x0000000616147c10 */ /* 0x000fe4000fffe0ff */
[----:B------:R-:W-:Y:S02]  /*2450*/  ISETP.GE.OR P0, PT, R9, UR17, P0 ;  /* 0x0000001109007c0c */ /* 0x000fe40008706670 */
[----:B------:R-:W-:Y:S02]  /*2460*/  IADD3 R18, PT, PT, R20, UR6, RZ ;  /* 0x0000000614127c10 */ /* 0x000fe4000fffe0ff */
[----:B------:R-:W-:Y:S02]  /*2470*/  LOP3.LUT R25, R22, 0x3f, RZ, 0xc0, !PT ;  /* 0x0000003f16197812 */ /* 0x000fe400078ec0ff */
[----:B------:R-:W-:Y:S02]  /*2480*/  LOP3.LUT R23, R18, 0x3f, RZ, 0xc0, !PT ;  /* 0x0000003f12177812 */ /* 0x000fe400078ec0ff */
[----:B------:R-:W-:-:S02]  /*2490*/  LOP3.LUT R24, R20, 0x3f, RZ, 0xc0, !PT ;  /* 0x0000003f14187812 */ /* 0x000fc400078ec0ff */
[C---:B------:R-:W-:Y:S02]  /*24a0*/  LEA R12, R0.reuse, R23, 0x6 ;  /* 0x00000017000c7211 */ /* 0x040fe400078e30ff */
[----:B------:R-:W-:Y:S01]  /*24b0*/  SHF.R.U32.HI R19, RZ, 0x6, R18 ;  /* 0x00000006ff137819 */ /* 0x000fe20000011612 */
[----:B------:R-:W0:Y:S01]  /*24c0*/  @!P0 LDC.64 R16, c[0x0][0x388] ;  /* 0x0000e200ff108b82 */ /* 0x000e220000000a00 */
[----:B------:R-:W-:Y:S01]  /*24d0*/  SHF.R.U32.HI R22, RZ, 0x6, R22 ;  /* 0x00000006ff167819 */ /* 0x000fe20000011616 */
[----:B------:R-:W-:Y:S01]  /*24e0*/  @!P0 IMAD R9, R9, UR16, R8 ;  /* 0x0000001009098c24 */ /* 0x000fe2000f8e0208 */
[C---:B-1----:R-:W-:Y:S02]  /*24f0*/  LEA R10, R0.reuse, R25, 0x6 ;  /* 0x00000019000a7211 */ /* 0x042fe400078e30ff */
[----:B------:R-:W-:Y:S02]  /*2500*/  SHF.R.U32.HI R20, RZ, 0x6, R20 ;  /* 0x00000006ff147819 */ /* 0x000fe40000011614 */
[----:B------:R-:W-:-:S02]  /*2510*/  LEA R11, R0, R24, 0x6 ;  /* 0x00000018000b7211 */ /* 0x000fc400078e30ff */
[----:B------:R-:W-:Y:S02]  /*2520*/  ISETP.GE.AND P3, PT, R12, UR16, PT ;  /* 0x000000100c007c0c */ /* 0x000fe4000bf66270 */
[----:B------:R-:W-:Y:S02]  /*2530*/  IADD3 R27, PT, PT, R14, R19, RZ ;  /* 0x000000130e1b7210 */ /* 0x000fe40007ffe0ff */
[----:B------:R-:W-:Y:S02]  /*2540*/  ISETP.GE.AND P1, PT, R10, UR16, PT ;  /* 0x000000100a007c0c */ /* 0x000fe4000bf26270 */
[C---:B------:R-:W-:Y:S02]  /*2550*/  IADD3 R29, PT, PT, R14.reuse, R22, RZ ;  /* 0x000000160e1d7210 */ /* 0x040fe40007ffe0ff */
[----:B------:R-:W-:Y:S02]  /*2560*/  ISETP.GE.AND P2, PT, R11, UR16, PT ;  /* 0x000000100b007c0c */ /* 0x000fe4000bf46270 */
[----:B------:R-:W-:-:S02]  /*2570*/  IADD3 R28, PT, PT, R14, R20, RZ ;  /* 0x000000140e1c7210 */ /* 0x000fc40007ffe0ff */
[----:B------:R-:W-:Y:S02]  /*2580*/  ISETP.LT.AND P3, PT, R27, UR17, !P3 ;  /* 0x000000111b007c0c */ /* 0x000fe4000df61270 */
[----:B------:R-:W-:Y:S01]  /*2590*/  ISETP.LT.AND P1, PT, R29, UR17, !P1 ;  /* 0x000000111d007c0c */ /* 0x000fe2000cf21270 */
[----:B0-----:R-:W-:Y:S01]  /*25a0*/  @!P0 IMAD.WIDE R16, R9, 0x2, R16 ;  /* 0x0000000209108825 */ /* 0x001fe200078e0210 */
[----:B------:R-:W-:-:S05]  /*25b0*/  ISETP.LT.AND P2, PT, R28, UR17, !P2 ;  /* 0x000000111c007c0c */ /* 0x000fca000d741270 */
[----:B------:R-:W2:Y:S04]  /*25c0*/  @!P0 LDG.E.U16.CONSTANT R16, desc[UR12][R16.64] ;  /* 0x0000000c10108981 */ /* 0x000ea8000c1e9500 */
[----:B------:R-:W-:Y:S01]  /*25d0*/  @P3 IMAD R27, R27, UR16, R12 ;  /* 0x000000101b1b3c24 */ /* 0x000fe2000f8e020c */
[----:B------:R-:W0:Y:S01]  /*25e0*/  @P3 LDC.64 R8, c[0x0][0x388] ;  /* 0x0000e200ff083b82 */ /* 0x000e220000000a00 */
[----:B------:R-:W-:Y:S02]  /*25f0*/  @P1 IMAD R29, R29, UR16, R10 ;  /* 0x000000101d1d1c24 */ /* 0x000fe4000f8e020a */
[----:B------:R-:W-:-:S05]  /*2600*/  @P2 IMAD R28, R28, UR16, R11 ;  /* 0x000000101c1c2c24 */ /* 0x000fca000f8e020b */
[----:B------:R-:W1:Y:S08]  /*2610*/  @P1 LDC.64 R12, c[0x0][0x388] ;  /* 0x0000e200ff0c1b82 */ /* 0x000e700000000a00 */
[----:B------:R-:W3:Y:S01]  /*2620*/  @P2 LDC.64 R10, c[0x0][0x388] ;  /* 0x0000e200ff0a2b82 */ /* 0x000ee20000000a00 */
[----:B0-----:R-:W-:-:S06]  /*2630*/  @P3 IMAD.WIDE R8, R27, 0x2, R8 ;  /* 0x000000021b083825 */ /* 0x001fcc00078e0208 */
[----:B------:R-:W4:Y:S01]  /*2640*/  @P3 LDG.E.U16.CONSTANT R8, desc[UR12][R8.64] ;  /* 0x0000000c08083981 */ /* 0x000f22000c1e9500 */
[----:B-1----:R-:W-:-:S06]  /*2650*/  @P1 IMAD.WIDE R12, R29, 0x2, R12 ;  /* 0x000000021d0c1825 */ /* 0x002fcc00078e020c */
[----:B------:R-:W5:Y:S01]  /*2660*/  @P1 LDG.E.U16.CONSTANT R12, desc[UR12][R12.64] ;  /* 0x0000000c0c0c1981 */ /* 0x000f62000c1e9500 */
[----:B---3--:R-:W-:-:S06]  /*2670*/  @P2 IMAD.WIDE R10, R28, 0x2, R10 ;  /* 0x000000021c0a2825 */ /* 0x008fcc00078e020a */
[----:B------:R4:W3:Y:S01]  /*2680*/  @P2 LDG.E.U16.CONSTANT R10, desc[UR12][R10.64] ;  /* 0x0000000c0a0a2981 */ /* 0x0008e2000c1e9500 */
[--C-:B------:R-:W-:Y:S02]  /*2690*/  IMAD R21, R21, 0x104, R15.reuse ;  /* 0x0000010415157824 */ /* 0x100fe400078e020f */
[--C-:B------:R-:W-:Y:S02]  /*26a0*/  IMAD R22, R22, 0x104, R15.reuse ;  /* 0x0000010416167824 */ /* 0x100fe400078e020f */
[--C-:B------:R-:W-:Y:S01]  /*26b0*/  IMAD R27, R20, 0x104, R15.reuse ;  /* 0x00000104141b7824 */ /* 0x100fe200078e020f */
[----:B------:R-:W-:Y:S01]  /*26c0*/  LEA R21, R26, R21, 0x2 ;  /* 0x000000151a157211 */ /* 0x000fe200078e10ff */
[----:B------:R-:W-:Y:S01]  /*26d0*/  IMAD R20, R19, 0x104, R15 ;  /* 0x0000010413147824 */ /* 0x000fe200078e020f */
[----:B------:R-:W-:Y:S02]  /*26e0*/  LEA R22, R25, R22, 0x2 ;  /* 0x0000001619167211 */ /* 0x000fe400078e10ff */
[----:B------:R-:W-:-:S02]  /*26f0*/  LEA R27, R24, R27, 0x2 ;  /* 0x0000001b181b7211 */ /* 0x000fc400078e10ff */
[----:B------:R-:W-:Y:S02]  /*2700*/  LEA R20, R23, R20, 0x2 ;  /* 0x0000001417147211 */ /* 0x000fe400078e10ff */
[----:B------:R-:W-:Y:S01]  /*2710*/  IADD3 R18, PT, PT, R18, UR6, RZ ;  /* 0x0000000612127c10 */ /* 0x000fe2000fffe0ff */
[----:B--2---:R-:W-:-:S05]  /*2720*/  @!P0 HADD2.F32 R16, -RZ, R16.H0_H0 ;  /* 0x20000010ff108230 */ /* 0x004fca0000004100 */
[----:B------:R0:W-:Y:S04]  /*2730*/  @!P0 STS [R21], R16 ;  /* 0x0000001015008388 */ /* 0x0001e80000000800 */
[----:B------:R0:W-:Y:S04]  /*2740*/  @P0 STS [R21], RZ ;  /* 0x000000ff15000388 */ /* 0x0001e80000000800 */
[----:B------:R0:W-:Y:S01]  /*2750*/  @!P1 STS [R22], RZ ;  /* 0x000000ff16009388 */ /* 0x0001e20000000800 */
[----:B------:R-:W-:Y:S01]  /*2760*/  ISETP.GE.U32.AND P0, PT, R18, 0x800, PT ;  /* 0x000008001200780c */ /* 0x000fe20003f06070 */
[----:B----4-:R-:W-:-:S02]  /*2770*/  @P3 HADD2.F32 R11, -RZ, R8.H0_H0 ;  /* 0x20000008ff0b3230 */ /* 0x010fc40000004100 */
[----:B-----5:R-:W-:-:S05]  /*2780*/  @P1 HADD2.F32 R9, -RZ, R12.H0_H0 ;  /* 0x2000000cff091230 */ /* 0x020fca0000004100 */
[----:B------:R0:W-:Y:S01]  /*2790*/  @P1 STS [R22], R9 ;  /* 0x0000000916001388 */ /* 0x0001e20000000800 */
[----:B---3--:R-:W-:-:S03]  /*27a0*/  @P2 HADD2.F32 R10, -RZ, R10.H0_H0 ;  /* 0x2000000aff0a2230 */ /* 0x008fc60000004100 */
[----:B------:R0:W-:Y:S04]  /*27b0*/  @!P2 STS [R27], RZ ;  /* 0x000000ff1b00a388 */ /* 0x0001e80000000800 */
[----:B------:R0:W-:Y:S04]  /*27c0*/  @P2 STS [R27], R10 ;  /* 0x0000000a1b002388 */ /* 0x0001e80000000800 */
[----:B------:R0:W-:Y:S04]  /*27d0*/  @!P3 STS [R20], RZ ;  /* 0x000000ff1400b388 */ /* 0x0001e80000000800 */
[----:B------:R0:W-:Y:S01]  /*27e0*/  @P3 STS [R20], R11 ;  /* 0x0000000b14003388 */ /* 0x0001e20000000800 */
[----:B------:R-:W-:Y:S05]  /*27f0*/  @!P0 BRA `(.L_x_22) ;  /* 0xfffffff800f88947 */ /* 0x000fea000383ffff */
.L_x_14:
[----:B0123--:R-:W-:Y:S05]  /*2800*/  BSYNC.RECONVERGENT B0 ;  /* 0x0000000000007941 */ /* 0x00ffea0003800200 */
.L_x_13:
[----:B------:R-:W0:Y:S01]  /*2810*/  S2UR UR10, SR_CgaCtaId ;  /* 0x00000000000a79c3 */ /* 0x000e220000008800 */
[----:B------:R-:W-:Y:S01]  /*2820*/  UMOV UR7, 0x400 ;  /* 0x0000040000077882 */ /* 0x000fe20000000000 */
[----:B------:R-:W-:Y:S01]  /*2830*/  HFMA2 R54, -RZ, RZ, 0, 7.8678131103515625e-06 ;  /* 0x00000084ff367431 */ /* 0x000fe200000001ff */
[----:B------:R-:W-:Y:S02]  /*2840*/  UIADD3 UR11, UPT, UPT, UR7, 0x4200, URZ ;  /* 0x00004200070b7890 */ /* 0x000fe4000fffe0ff */
[----:B------:R-:W-:Y:S02]  /*2850*/  UISETP.LT.AND UP0, UPT, UR9, 0x1, UPT ;  /* 0x000000010900788c */ /* 0x000fe4000bf01270 */
[----:B0-----:R-:W-:Y:S02]  /*2860*/  ULEA UR7, UR10, UR7, 0x18 ;  /* 0x000000070a077291 */ /* 0x001fe4000f8ec0ff */
[----:B------:R-:W-:Y:S02]  /*2870*/  ULEA UR11, UR10, UR11, 0x18 ;  /* 0x0000000b0a0b7291 */ /* 0x000fe4000f8ec0ff */
[----:B------:R-:W-:-:S02]  /*2880*/  UIMAD UR7, UR8, 0x2100, UR7 ;  /* 0x00002100080778a4 */ /* 0x000fc4000f8e0207 */
[----:B------:R-:W-:-:S04]  /*2890*/  UIMAD UR8, UR8, 0x2080, UR11 ;  /* 0x00002080080878a4 */ /* 0x000fc8000f8e020b */
[----:B------:R-:W-:Y:S01]  /*28a0*/  IMAD R54, R51, R54, UR7 ;  /* 0x0000000733367e24 */ /* 0x000fe2000f8e0236 */
[----:B------:R-:W-:Y:S01]  /*28b0*/  USEL UR7, UR9, 0x1, !UP0 ;  /* 0x0000000109077887 */ /* 0x000fe2000c000000 */
[----:B------:R-:W-:-:S03]  /*28c0*/  LEA R53, R50, UR8, 0x2 ;  /* 0x0000000832357c11 */ /* 0x000fc6000f8e10ff */
[----:B------:R-:W-:Y:S01]  /*28d0*/  LDS.128 R20, [R54] ;  /* 0x0000000036147984 */ /* 0x000fe20000000c00 */
[----:B------:R-:W-:-:S03]  /*28e0*/  UISETP.NE.AND UP0, UPT, UR4, UR7, UPT ;  /* 0x000000070400728c */ /* 0x000fc6000bf05270 */
[----:B------:R-:W0:Y:S04]  /*28f0*/  LDS.128 R16, [R53] ;  /* 0x0000000035107984 */ /* 0x000e280000000c00 */
[----:B------:R-:W1:Y:S04]  /*2900*/  LDS.128 R12, [R54+0x80] ;  /* 0x00008000360c7984 */ /* 0x000e680000000c00 */
[----:B------:R-:W2:Y:S04]  /*2910*/  LDS.128 R24, [R54+0x100] ;  /* 0x0001000036187984 */ /* 0x000ea80000000c00 */
[----:B------:R-:W3:Y:S04]  /*2920*/  LDS.128 R28, [R54+0x180] ;  /* 0x00018000361c7984 */ /* 0x000ee80000000c00 */
[----:B------:R-:W4:Y:S04]  /*2930*/  LDS.128 R8, [R53+0x100] ;  /* 0x0001000035087984 */ /* 0x000f280000000c00 */
[----:B------:R-:W5:Y:S01]  /*2940*/  LDS R8, [R53+0x110] ;  /* 0x0001100035087984 */ /* 0x000f620000000800 */
[C---:B0-----:R-:W-:Y:S01]  /*2950*/  FFMA R58, R20.reuse, R16, R58 ;  /* 0x00000010143a7223 */ /* 0x041fe2000000003a */
[C---:B------:R-:W-:Y:S01]  /*2960*/  FFMA R59, R20.reuse, R17, R59 ;  /* 0x00000011143b7223 */ /* 0x040fe2000000003b */
[C---:B------:R-:W-:Y:S01]  /*2970*/  FFMA R60, R20.reuse, R18, R60 ;  /* 0x00000012143c7223 */ /* 0x040fe2000000003c */
[----:B------:R-:W-:Y:S01]  /*2980*/  FFMA R20, R20, R19, R62 ;  /* 0x0000001314147223 */ /* 0x000fe2000000003e */
[C---:B-1----:R-:W-:Y:S01]  /*2990*/  FFMA R36, R13.reuse, R17, R36 ;  /* 0x000000110d247223 */ /* 0x042fe20000000024 */
[C---:B------:R-:W-:Y:S01]  /*29a0*/  FFMA R55, R13.reuse, R19, R55 ;  /* 0x000000130d377223 */ /* 0x040fe20000000037 */
[C---:B--2---:R-:W-:Y:S01]  /*29b0*/  FFMA R25, R16.reuse, R13, R32 ;  /* 0x0000000d10197223 */ /* 0x044fe20000000020 */
[----:B------:R-:W-:Y:S01]  /*29c0*/  FFMA R62, R16, R26, R33 ;  /* 0x0000001a103e7223 */ /* 0x000fe20000000021 */
[C---:B------:R-:W-:Y:S01]  /*29d0*/  FFMA R37, R26.reuse, R17, R37 ;  /* 0x000000111a257223 */ /* 0x040fe20000000025 */
[-C--:B------:R-:W-:Y:S01]  /*29e0*/  FFMA R38, R26, R18.reuse, R38 ;  /* 0x000000121a267223 */ /* 0x080fe20000000026 */
[-C--:B---3--:R-:W-:Y:S01]  /*29f0*/  FFMA R30, R13, R18.reuse, R35 ;  /* 0x000000120d1e7223 */ /* 0x088fe20000000023 */
[----:B------:R-:W-:Y:S01]  /*2a00*/  FFMA R16, R16, R31, R34 ;  /* 0x0000001f10107223 */ /* 0x000fe20000000022 */
[----:B------:R-:W-:Y:S01]  /*2a10*/  FFMA R26, R26, R19, R39 ;  /* 0x000000131a1a7223 */ /* 0x000fe20000000027 */
[----:B------:R-:W0:Y:S01]  /*2a20*/  LDS.128 R32, [R54+0x190] ;  /* 0x0001900036207984 */ /* 0x000e220000000c00 */
[C---:B------:R-:W-:Y:S01]  /*2a30*/  FFMA R17, R31.reuse, R17, R56 ;  /* 0x000000111f117223 */ /* 0x040fe20000000038 */
[C---:B------:R-:W-:Y:S01]  /*2a40*/  FFMA R18, R31.reuse, R18, R57 ;  /* 0x000000121f127223 */ /* 0x040fe20000000039 */
[----:B------:R-:W-:Y:S01]  /*2a50*/  FFMA R19, R31, R19, R61 ;  /* 0x000000131f137223 */ /* 0x000fe2000000003d */
[C---:B----4-:R-:W-:Y:S01]  /*2a60*/  FFMA R25, R9.reuse, R14, R25 ;  /* 0x0000000e09197223 */ /* 0x050fe20000000019 */
[C---:B------:R-:W-:Y:S01]  /*2a70*/  FFMA R36, R14.reuse, R10, R36 ;  /* 0x0000000a0e247223 */ /* 0x040fe20000000024 */
[----:B------:R-:W-:Y:S01]  /*2a80*/  FFMA R30, R14, R11, R30 ;  /* 0x0000000b0e1e7223 */ /* 0x000fe2000000001e */
[----:B-----5:R-:W-:Y:S01]  /*2a90*/  FFMA R55, R8, R14, R55 ;  /* 0x0000000e08377223 */ /* 0x020fe20000000037 */
[-C--:B------:R-:W-:Y:S01]  /*2aa0*/  FFMA R62, R9, R27.reuse, R62 ;  /* 0x0000001b093e7223 */ /* 0x080fe2000000003e */
[----:B------:R-:W-:Y:S01]  /*2ab0*/  FFMA R37, R10, R27, R37 ;  /* 0x0000001b0a257223 */ /* 0x000fe20000000025 */
[----:B------:R-:W-:Y:S01]  /*2ac0*/  FFMA R38, R27, R11, R38 ;  /* 0x0000000b1b267223 */ /* 0x000fe20000000026 */
[C---:B------:R-:W-:Y:S01]  /*2ad0*/  FFMA R26, R8.reuse, R27, R26 ;  /* 0x0000001b081a7223 */ /* 0x040fe2000000001a */
[----:B------:R-:W-:Y:S01]  /*2ae0*/  FFMA R58, R9, R21, R58 ;  /* 0x00000015093a7223 */ /* 0x000fe2000000003a */
[C---:B------:R-:W-:Y:S01]  /*2af0*/  FFMA R59, R21.reuse, R10, R59 ;  /* 0x0000000a153b7223 */ /* 0x040fe2000000003b */
[----:B------:R-:W-:Y:S01]  /*2b00*/  FFMA R60, R21, R11, R60 ;  /* 0x0000000b153c7223 */ /* 0x000fe2000000003c */
[----:B------:R-:W-:Y:S01]  /*2b10*/  FFMA R31, R8, R21, R20 ;  /* 0x00000015081f7223 */ /* 0x000fe20000000014 */
[----:B------:R-:W1:Y:S04]  /*2b20*/  LDS.64 R12, [R53+0x208] ;  /* 0x00020800350c7984 */ /* 0x000e680000000a00 */
[----:B------:R-:W2:Y:S01]  /*2b30*/  LDS.64 R20, [R53+0x210] ;  /* 0x0002100035147984 */ /* 0x000ea20000000a00 */
[----:B0-----:R-:W-:Y:S01]  /*2b40*/  FFMA R14, R9, R32, R16 ;  /* 0x00000020090e7223 */ /* 0x001fe20000000010 */
[C---:B------:R-:W-:Y:S01]  /*2b50*/  FFMA R27, R32.reuse, R10, R17 ;  /* 0x0000000a201b7223 */ /* 0x040fe20000000011 */
[C---:B------:R-:W-:Y:S01]  /*2b60*/  FFMA R39, R32.reuse, R11, R18 ;  /* 0x0000000b20277223 */ /* 0x040fe20000000012 */
[----:B------:R-:W-:-:S02]  /*2b70*/  FFMA R32, R32, R8, R19 ;  /* 0x0000000820207223 */ /* 0x000fc40000000013 */
[----:B------:R-:W0:Y:S04]  /*2b80*/  LDS.128 R16, [R53+0x310] ;  /* 0x0003100035107984 */ /* 0x000e280000000c00 */
[----:B------:R-:W3:Y:S01]  /*2b90*/  LDS.128 R8, [R54+0x110] ;  /* 0x0001100036087984 */ /* 0x000ee20000000c00 */
[CC--:B-1----:R-:W-:Y:S01]  /*2ba0*/  FFMA R56, R12.reuse, R33.reuse, R14 ;  /* 0x000000210c387223 */ /* 0x0c2fe2000000000e */
[----:B------:R-:W-:Y:S01]  /*2bb0*/  FFMA R27, R13, R33, R27 ;  /* 0x000000210d1b7223 */ /* 0x000fe2000000001b */
[-C--:B------:R-:W-:Y:S01]  /*2bc0*/  FFMA R58, R12, R22.reuse, R58 ;  /* 0x000000160c3a7223 */ /* 0x080fe2000000003a */
[----:B------:R-:W-:Y:S01]  /*2bd0*/  FFMA R59, R22, R13, R59 ;  /* 0x0000000d163b7223 */ /* 0x000fe2000000003b */
[C---:B--2---:R-:W-:Y:S01]  /*2be0*/  FFMA R57, R20.reuse, R33, R39 ;  /* 0x0000002114397223 */ /* 0x044fe20000000027 */
[-C--:B------:R-:W-:Y:S01]  /*2bf0*/  FFMA R32, R33, R21.reuse, R32 ;  /* 0x0000001521207223 */ /* 0x080fe20000000020 */
[----:B------:R-:W-:Y:S01]  /*2c00*/  FFMA R60, R20, R22, R60 ;  /* 0x00000016143c7223 */ /* 0x000fe2000000003c */
[----:B------:R-:W-:Y:S01]  /*2c10*/  FFMA R31, R22, R21, R31 ;  /* 0x00000015161f7223 */ /* 0x000fe2000000001f */
[-C--:B------:R-:W-:Y:S01]  /*2c20*/  FFMA R25, R12, R15.reuse, R25 ;  /* 0x0000000f0c197223 */ /* 0x080fe20000000019 */
[----:B------:R-:W-:Y:S01]  /*2c30*/  FFMA R30, R20, R15, R30 ;  /* 0x0000000f141e7223 */ /* 0x000fe2000000001e */
[C---:B------:R-:W-:Y:S01]  /*2c40*/  FFMA R55, R15.reuse, R21, R55 ;  /* 0x000000150f377223 */ /* 0x040fe20000000037 */
[----:B------:R-:W1:Y:S01]  /*2c50*/  LDS R22, [R53+0x30c] ;  /* 0x00030c0035167984 */ /* 0x000e620000000800 */
[----:B0-----:R-:W-:Y:S01]  /*2c60*/  FFMA R19, R15, R13, R36 ;  /* 0x0000000d0f137223 */ /* 0x001fe20000000024 */
[C---:B------:R-:W-:Y:S01]  /*2c70*/  FFMA R59, R16.reuse, R23, R59 ;  /* 0x00000017103b7223 */ /* 0x040fe2000000003b */
[----:B------:R-:W-:Y:S01]  /*2c80*/  FFMA R60, R23, R17, R60 ;  /* 0x00000011173c7223 */ /* 0x000fe2000000003c */
[----:B------:R-:W-:Y:S01]  /*2c90*/  FFMA R27, R16, R34, R27 ;  /* 0x00000022101b7223 */ /* 0x000fe2000000001b */
[----:B---3--:R-:W-:Y:S01]  /*2ca0*/  FFMA R33, R12, R8, R62 ;  /* 0x000000080c217223 */ /* 0x008fe2000000003e */
[C---:B------:R-:W-:Y:S01]  /*2cb0*/  FFMA R61, R8.reuse, R13, R37 ;  /* 0x0000000d083d7223 */ /* 0x040fe20000000025 */
[C---:B------:R-:W-:Y:S01]  /*2cc0*/  FFMA R20, R8.reuse, R20, R38 ;  /* 0x0000001408147223 */ /* 0x040fe20000000026 */
[----:B------:R-:W0:Y:S01]  /*2cd0*/  LDS.128 R12, [R54+0x90] ;  /* 0x00009000360c7984 */ /* 0x000e220000000c00 */
[----:B------:R-:W-:Y:S01]  /*2ce0*/  FFMA R21, R8, R21, R26 ;  /* 0x0000001508157223 */ /* 0x000fe2000000001a */
[----:B------:R-:W-:Y:S01]  /*2cf0*/  FFMA R26, R16, R9, R61 ;  /* 0x00000009101a7223 */ /* 0x000fe2000000003d */
[----:B------:R-:W-:Y:S01]  /*2d00*/  FFMA R8, R9, R17, R20 ;  /* 0x0000001109087223 */ /* 0x000fe20000000014 */
[----:B------:R-:W2:Y:S01]  /*2d10*/  LDS.128 R36, [R53+0x410] ;  /* 0x0004100035247984 */ /* 0x000ea20000000c00 */
[----:B------:R-:W-:Y:S01]  /*2d20*/  FFMA R57, R17, R34, R57 ;  /* 0x0000002211397223 */ /* 0x000fe20000000039 */
[-C--:B------:R-:W-:Y:S01]  /*2d30*/  FFMA R31, R23, R18.reuse, R31 ;  /* 0x00000012171f7223 */ /* 0x080fe2000000001f */
[-C--:B------:R-:W-:Y:S01]  /*2d40*/  FFMA R32, R34, R18.reuse, R32 ;  /* 0x0000001222207223 */ /* 0x080fe20000000020 */
[C---:B-1----:R-:W-:Y:S01]  /*2d50*/  FFMA R33, R22.reuse, R9, R33 ;  /* 0x0000000916217223 */ /* 0x042fe20000000021 */
[C---:B------:R-:W-:Y:S01]  /*2d60*/  FFMA R58, R22.reuse, R23, R58 ;  /* 0x00000017163a7223 */ /* 0x040fe2000000003a */
[----:B------:R-:W-:Y:S01]  /*2d70*/  FFMA R9, R9, R18, R21 ;  /* 0x0000001209097223 */ /* 0x000fe20000000015 */
[C---:B------:R-:W-:Y:S01]  /*2d80*/  FFMA R56, R22.reuse, R34, R56 ;  /* 0x0000002216387223 */ /* 0x040fe20000000038 */
[----:B0-----:R-:W-:Y:S01]  /*2d90*/  FFMA R25, R22, R12, R25 ;  /* 0x0000000c16197223 */ /* 0x001fe20000000019 */
[C---:B------:R-:W-:Y:S01]  /*2da0*/  FFMA R16, R12.reuse, R16, R19 ;  /* 0x000000100c107223 */ /* 0x040fe20000000013 */
[C---:B------:R-:W-:Y:S01]  /*2db0*/  FFMA R17, R12.reuse, R17, R30 ;  /* 0x000000110c117223 */ /* 0x040fe2000000001e */
[----:B------:R-:W0:Y:S01]  /*2dc0*/  LDS.128 R20, [R54+0x10] ;  /* 0x0000100036147984 */ /* 0x000e220000000c00 */
[----:B------:R-:W-:Y:S01]  /*2dd0*/  FFMA R12, R12, R18, R55 ;  /* 0x000000120c0c7223 */ /* 0x000fe20000000037 */
[C---:B--2---:R-:W-:Y:S01]  /*2de0*/  FFMA R55, R36.reuse, R13, R25 ;  /* 0x0000000d24377223 */ /* 0x044fe20000000019 */
[C---:B------:R-:W-:Y:S01]  /*2df0*/  FFMA R30, R13.reuse, R37, R16 ;  /* 0x000000250d1e7223 */ /* 0x040fe20000000010 */
[----:B------:R-:W-:Y:S01]  /*2e00*/  FFMA R25, R13, R38, R17 ;  /* 0x000000260d197223 */ /* 0x000fe20000000011 */
[-C--:B------:R-:W-:Y:S01]  /*2e10*/  FFMA R62, R36, R10.reuse, R33 ;  /* 0x0000000a243e7223 */ /* 0x080fe20000000021 */
[C---:B------:R-:W-:Y:S01]  /*2e20*/  FFMA R26, R37.reuse, R10, R26 ;  /* 0x0000000a251a7223 */ /* 0x040fe2000000001a */
[C---:B------:R-:W-:Y:S01]  /*2e30*/  FFMA R8, R10.reuse, R38, R8 ;  /* 0x000000260a087223 */ /* 0x040fe20000000008 */
[----:B------:R-:W-:Y:S01]  /*2e40*/  FFMA R9, R10, R39, R9 ;  /* 0x000000270a097223 */ /* 0x000fe20000000009 */
[----:B------:R-:W1:Y:S01]  /*2e50*/  LDS.128 R16, [R53+0x510] ;  /* 0x0005100035107984 */ /* 0x000e620000000c00 */
[-C--:B------:R-:W-:Y:S01]  /*2e60*/  FFMA R56, R36, R35.reuse, R56 ;  /* 0x0000002324387223 */ /* 0x080fe20000000038 */
[-C--:B------:R-:W-:Y:S01]  /*2e70*/  FFMA R27, R37, R35.reuse, R27 ;  /* 0x00000023251b7223 */ /* 0x080fe2000000001b */
[----:B------:R-:W-:Y:S01]  /*2e80*/  FFMA R57, R38, R35, R57 ;  /* 0x0000002326397223 */ /* 0x000fe20000000039 */
[-C--:B------:R-:W-:Y:S01]  /*2e90*/  FFMA R10, R35, R39.reuse, R32 ;  /* 0x00000027230a7223 */ /* 0x080fe20000000020 */
[----:B------:R-:W2:Y:S01]  /*2ea0*/  LDS R16, [R53+0x520] ;  /* 0x0005200035107984 */ /* 0x000ea20000000800 */
[----:B------:R-:W-:-:S03]  /*2eb0*/  FFMA R61, R13, R39, R12 ;  /* 0x000000270d3d7223 */ /* 0x000fc6000000000c */
[----:B------:R-:W3:Y:S04]  /*2ec0*/  LDS.128 R32, [R54+0x1a0] ;  /* 0x0001a00036207984 */ /* 0x000ee80000000c00 */
[----:B------:R-:W4:Y:S01]  /*2ed0*/  LDS.64 R12, [R53+0x618] ;  /* 0x00061800350c7984 */ /* 0x000f220000000a00 */
[C---:B0-----:R-:W-:Y:S01]  /*2ee0*/  FFMA R58, R20.reuse, R36, R58 ;  /* 0x00000024143a7223 */ /* 0x041fe2000000003a */
[C---:B------:R-:W-:Y:S01]  /*2ef0*/  FFMA R36, R20.reuse, R37, R59 ;  /* 0x0000002514247223 */ /* 0x040fe2000000003b */
[C---:B------:R-:W-:Y:S01]  /*2f00*/  FFMA R60, R20.reuse, R38, R60 ;  /* 0x00000026143c7223 */ /* 0x040fe2000000003c */
[----:B------:R-:W-:Y:S01]  /*2f10*/  FFMA R39, R20, R39, R31 ;  /* 0x0000002714277223 */ /* 0x000fe2000000001f */
[----:B-1----:R-:W-:Y:S01]  /*2f20*/  FFMA R37, R17, R21, R58 ;  /* 0x0000001511257223 */ /* 0x002fe2000000003a */
[C---:B------:R-:W-:Y:S01]  /*2f30*/  FFMA R36, R21.reuse, R18, R36 ;  /* 0x0000001215247223 */ /* 0x040fe20000000024 */
[----:B------:R-:W-:Y:S01]  /*2f40*/  FFMA R31, R21, R19, R60 ;  /* 0x00000013151f7223 */ /* 0x000fe2000000003c */
[C---:B------:R-:W-:Y:S01]  /*2f50*/  FFMA R55, R17.reuse, R14, R55 ;  /* 0x0000000e11377223 */ /* 0x040fe20000000037 */
[----:B------:R-:W-:Y:S01]  /*2f60*/  FFMA R30, R14, R18, R30 ;  /* 0x000000120e1e7223 */ /* 0x000fe2000000001e */
[----:B--2---:R-:W-:Y:S01]  /*2f70*/  FFMA R38, R16, R21, R39 ;  /* 0x0000001510267223 */ /* 0x004fe20000000027 */
[-C--:B------:R-:W-:Y:S01]  /*2f80*/  FFMA R25, R14, R19.reuse, R25 ;  /* 0x000000130e197223 */ /* 0x080fe20000000019 */
[----:B------:R-:W-:Y:S01]  /*2f90*/  FFMA R61, R16, R14, R61 ;  /* 0x0000000e103d7223 */ /* 0x000fe2000000003d */
[----:B------:R-:W0:Y:S01]  /*2fa0*/  LDS.64 R20, [R53+0x620] ;  /* 0x0006200035147984 */ /* 0x000e220000000a00 */
[C---:B---3--:R-:W-:Y:S01]  /*2fb0*/  FFMA R56, R17.reuse, R32, R56 ;  /* 0x0000002011387223 */ /* 0x048fe20000000038 */
[C---:B------:R-:W-:Y:S01]  /*2fc0*/  FFMA R27, R32.reuse, R18, R27 ;  /* 0x00000012201b7223 */ /* 0x040fe2000000001b */
[----:B------:R-:W-:Y:S01]  /*2fd0*/  FFMA R57, R32, R19, R57 ;  /* 0x0000001320397223 */ /* 0x000fe20000000039 */
[-C--:B------:R-:W-:Y:S01]  /*2fe0*/  FFMA R62, R17, R11.reuse, R62 ;  /* 0x0000000b113e7223 */ /* 0x080fe2000000003e */
[----:B------:R-:W-:Y:S01]  /*2ff0*/  FFMA R26, R18, R11, R26 ;  /* 0x0000000b121a7223 */ /* 0x000fe2000000001a */
[----:B------:R-:W-:Y:S01]  /*3000*/  FFMA R14, R11, R19, R8 ;  /* 0x000000130b0e7223 */ /* 0x000fe20000000008 */
[----:B------:R-:W-:Y:S01]  /*3010*/  FFMA R39, R16, R11, R9 ;  /* 0x0000000b10277223 */ /* 0x000fe20000000009 */
[----:B------:R-:W-:Y:S01]  /*3020*/  FFMA R32, R32, R16, R10 ;  /* 0x0000001020207223 */ /* 0x000fe2000000000a */
[CC--:B----4-:R-:W-:Y:S01]  /*3030*/  FFMA R56, R12.reuse, R33.reuse, R56 ;  /* 0x000000210c387223 */ /* 0x0d0fe20000000038 */
[----:B------:R-:W1:Y:S01]  /*3040*/  LDS.128 R8, [R54+0x120] ;  /* 0x0001200036087984 */ /* 0x000e620000000c00 */
[----:B------:R-:W-:Y:S01]  /*3050*/  FFMA R27, R13, R33, R27 ;  /* 0x000000210d1b7223 */ /* 0x000fe2000000001b */
[----:B------:R-:W-:Y:S01]  /*3060*/  FFMA R37, R12, R22, R37 ;  /* 0x000000160c257223 */ /* 0x000fe20000000025 */
[----:B------:R-:W-:Y:S01]  /*3070*/  FFMA R36, R22, R13, R36 ;  /* 0x0000000d16247223 */ /* 0x000fe20000000024 */
[----:B------:R-:W2:Y:S01]  /*3080*/  LDS.128 R16, [R53+0x720] ;  /* 0x0007200035107984 */ /* 0x000ea20000000c00 */
[----:B------:R-:W-:Y:S01]  /*3090*/  FFMA R55, R12, R15, R55 ;  /* 0x0000000f0c377223 */ /* 0x000fe20000000037 */
[----:B------:R-:W-:-:S02]  /*30a0*/  FFMA R30, R15, R13, R30 ;  /* 0x0000000d0f1e7223 */ /* 0x000fc4000000001e */
[----:B------:R-:W3:Y:S01]  /*30b0*/  LDS R19, [R53+0x71c] ;  /* 0x00071c0035137984 */ /* 0x000ee20000000800 */
[C---:B0-----:R-:W-:Y:S01]  /*30c0*/  FFMA R57, R20.reuse, R33, R57 ;  /* 0x0000002114397223 */ /* 0x041fe20000000039 */
[----:B------:R-:W-:Y:S01]  /*30d0*/  FFMA R32, R33, R21, R32 ;  /* 0x0000001521207223 */ /* 0x000fe20000000020 */
[----:B------:R-:W-:Y:S01]  /*30e0*/  FFMA R25, R20, R15, R25 ;  /* 0x0000000f14197223 */ /* 0x000fe20000000019 */
[-C--:B------:R-:W-:Y:S01]  /*30f0*/  FFMA R61, R15, R21.reuse, R61 ;  /* 0x000000150f3d7223 */ /* 0x080fe2000000003d */
[----:B------:R-:W-:Y:S01]  /*3100*/  FFMA R38, R22, R21, R38 ;  /* 0x0000001516267223 */ /* 0x000fe20000000026 */
[----:B------:R-:W-:Y:S01]  /*3110*/  FFMA R31, R20, R22, R31 ;  /* 0x00000016141f7223 */ /* 0x000fe2000000001f */
[----:B-1----:R-:W-:Y:S01]  /*3120*/  FFMA R59, R12, R8, R62 ;  /* 0x000000080c3b7223 */ /* 0x002fe2000000003e */
[C---:B------:R-:W-:Y:S01]  /*3130*/  FFMA R58, R8.reuse, R13, R26 ;  /* 0x0000000d083a7223 */ /* 0x040fe2000000001a */
[C---:B------:R-:W-:Y:S01]  /*3140*/  FFMA R33, R8.reuse, R20, R14 ;  /* 0x0000001408217223 */ /* 0x040fe2000000000e */
[----:B------:R-:W-:Y:S01]  /*3150*/  FFMA R21, R8, R21, R39 ;  /* 0x0000001508157223 */ /* 0x000fe20000000027 */
[----:B------:R-:W0:Y:S01]  /*3160*/  LDS.128 R12, [R54+0xa0] ;  /* 0x0000a000360c7984 */ /* 0x000e220000000c00 */
[C---:B--2---:R-:W-:Y:S01]  /*3170*/  FFMA R8, R16.reuse, R23, R36 ;  /* 0x0000001710087223 */ /* 0x044fe20000000024 */
[-C--:B------:R-:W-:Y:S01]  /*3180*/  FFMA R26, R23, R18.reuse, R38 ;  /* 0x00000012171a7223 */ /* 0x080fe20000000026 */
[C---:B------:R-:W-:Y:S01]  /*3190*/  FFMA R58, R16.reuse, R9, R58 ;  /* 0x00000009103a7223 */ /* 0x040fe2000000003a */
[C---:B---3--:R-:W-:Y:S01]  /*31a0*/  FFMA R60, R19.reuse, R23, R37 ;  /* 0x00000017133c7223 */ /* 0x048fe20000000025 */
[----:B------:R-:W-:Y:S01]  /*31b0*/  FFMA R59, R19, R9, R59 ;  /* 0x00000009133b7223 */ /* 0x000fe2000000003b */
[-C--:B------:R-:W-:Y:S01]  /*31c0*/  FFMA R33, R9, R17.reuse, R33 ;  /* 0x0000001109217223 */ /* 0x080fe20000000021 */
[-C--:B------:R-:W-:Y:S01]  /*31d0*/  FFMA R31, R23, R17.reuse, R31 ;  /* 0x00000011171f7223 */ /* 0x080fe2000000001f */
[----:B------:R-:W1:Y:S01]  /*31e0*/  LDS.128 R36, [R53+0x820] ;  /* 0x0008200035247984 */ /* 0x000e620000000c00 */
[----:B------:R-:W-:Y:S01]  /*31f0*/  FFMA R9, R9, R18, R21 ;  /* 0x0000001209097223 */ /* 0x000fe20000000015 */
[-C--:B------:R-:W-:Y:S01]  /*3200*/  FFMA R56, R19, R34.reuse, R56 ;  /* 0x0000002213387223 */ /* 0x080fe20000000038 */
[-C--:B------:R-:W-:Y:S01]  /*3210*/  FFMA R27, R16, R34.reuse, R27 ;  /* 0x00000022101b7223 */ /* 0x080fe2000000001b */
[----:B------:R-:W2:Y:S01]  /*3220*/  LDS.128 R20, [R54+0x20] ;  /* 0x0000200036147984 */ /* 0x000ea20000000c00 */
[----:B------:R-:W-:Y:S01]  /*3230*/  FFMA R57, R17, R34, R57 ;  /* 0x0000002211397223 */ /* 0x000fe20000000039 */
[----:B------:R-:W-:Y:S01]  /*3240*/  FFMA R32, R34, R18, R32 ;  /* 0x0000001222207223 */ /* 0x000fe20000000020 */
[----:B0-----:R-:W-:Y:S01]  /*3250*/  FFMA R55, R19, R12, R55 ;  /* 0x0000000c13377223 */ /* 0x001fe20000000037 */
[C---:B------:R-:W-:Y:S01]  /*3260*/  FFMA R30, R12.reuse, R16, R30 ;  /* 0x000000100c1e7223 */ /* 0x040fe2000000001e */
[C---:B------:R-:W-:Y:S01]  /*3270*/  FFMA R25, R12.reuse, R17, R25 ;  /* 0x000000110c197223 */ /* 0x040fe20000000019 */
[----:B------:R-:W-:-:S02]  /*3280*/  FFMA R12, R12, R18, R61 ;  /* 0x000000120c0c7223 */ /* 0x000fc4000000003d */
[----:B------:R-:W0:Y:S01]  /*3290*/  LDS.128 R16, [R53+0x920] ;  /* 0x0009200035107984 */ /* 0x000e220000000c00 */
[----:B-1----:R-:W-:-:S03]  /*32a0*/  FFMA R59, R36, R10, R59 ;  /* 0x0000000a243b7223 */ /* 0x002fc6000000003b */
[----:B------:R-:W1:Y:S01]  /*32b0*/  LDS R16, [R53+0x930] ;  /* 0x0009300035107984 */ /* 0x000e620000000800 */
[----:B------:R-:W-:Y:S01]  /*32c0*/  FFMA R58, R37, R10, R58 ;  /* 0x0000000a253a7223 */ /* 0x000fe2000000003a */
[CC--:B------:R-:W-:Y:S01]  /*32d0*/  FFMA R62, R10.reuse, R38.reuse, R33 ;  /* 0x000000260a3e7223 */ /* 0x0c0fe20000000021 */
[-C--:B------:R-:W-:Y:S01]  /*32e0*/  FFMA R9, R10, R39.reuse, R9 ;  /* 0x000000270a097223 */ /* 0x080fe20000000009 */
[C---:B------:R-:W-:Y:S01]  /*32f0*/  FFMA R25, R13.reuse, R38, R25 ;  /* 0x000000260d197223 */ /* 0x040fe20000000019 */
[----:B------:R-:W-:Y:S01]  /*3300*/  FFMA R61, R13, R39, R12 ;  /* 0x000000270d3d7223 */ /* 0x000fe2000000000c */
[----:B------:R-:W-:Y:S01]  /*3310*/  FFMA R57, R38, R35, R57 ;  /* 0x0000002326397223 */ /* 0x000fe20000000039 */
[----:B------:R-:W-:Y:S01]  /*3320*/  FFMA R10, R35, R39, R32 ;  /* 0x00000027230a7223 */ /* 0x000fe20000000020 */
[C---:B--2---:R-:W-:Y:S01]  /*3330*/  FFMA R8, R20.reuse, R37, R8 ;  /* 0x0000002514087223 */ /* 0x044fe20000000008 */
[C---:B------:R-:W-:Y:S01]  /*3340*/  FFMA R60, R20.reuse, R36, R60 ;  /* 0x00000024143c7223 */ /* 0x040fe2000000003c */
[C---:B------:R-:W-:Y:S01]  /*3350*/  FFMA R38, R20.reuse, R38, R31 ;  /* 0x0000002614267223 */ /* 0x040fe2000000001f */
[----:B------:R-:W-:Y:S01]  /*3360*/  FFMA R39, R20, R39, R26 ;  /* 0x0000002714277223 */ /* 0x000fe2000000001a */
[C---:B------:R-:W-:Y:S01]  /*3370*/  FFMA R55, R36.reuse, R13, R55 ;  /* 0x0000000d24377223 */ /* 0x040fe20000000037 */
[----:B------:R-:W-:Y:S01]  /*3380*/  FFMA R30, R13, R37, R30 ;  /* 0x000000250d1e7223 */ /* 0x000fe2000000001e */
[-C--:B------:R-:W-:Y:S01]  /*3390*/  FFMA R56, R36, R35.reuse, R56 ;  /* 0x0000002324387223 */ /* 0x080fe20000000038 */
[----:B------:R-:W-:Y:S01]  /*33a0*/  FFMA R27, R37, R35, R27 ;  /* 0x00000023251b7223 */ /* 0x000fe2000000001b */
[----:B------:R-:W2:Y:S04]  /*33b0*/  LDS.64 R12, [R53+0xa28] ;  /* 0x000a2800350c7984 */ /* 0x000ea80000000a00 */
[----:B------:R-:W3:Y:S01]  /*33c0*/  LDS.128 R32, [R54+0x1b0] ;  /* 0x0001b00036207984 */ /* 0x000ee20000000c00 */
[----:B0-----:R-:W-:Y:S01]  /*33d0*/  FFMA R26, R21, R18, R8 ;  /* 0x00000012151a7223 */ /* 0x001fe20000000008 */
[----:B------:R-:W-:Y:S01]  /*33e0*/  FFMA R31, R17, R21, R60 ;  /* 0x00000015111f7223 */ /* 0x000fe2000000003c */
[----:B------:R-:W-:Y:S01]  /*33f0*/  FFMA R8, R21, R19, R38 ;  /* 0x0000001315087223 */ /* 0x000fe20000000026 */
[C---:B------:R-:W-:Y:S01]  /*3400*/  FFMA R55, R17.reuse, R14, R55 ;  /* 0x0000000e11377223 */ /* 0x040fe20000000037 */
[----:B-1----:R-:W-:Y:S01]  /*3410*/  FFMA R36, R16, R21, R39 ;  /* 0x0000001510247223 */ /* 0x002fe20000000027 */
[C---:B------:R-:W-:Y:S01]  /*3420*/  FFMA R30, R14.reuse, R18, R30 ;  /* 0x000000120e1e7223 */ /* 0x040fe2000000001e */
[----:B------:R-:W0:Y:S01]  /*3430*/  LDS.64 R20, [R53+0xa30] ;  /* 0x000a300035147984 */ /* 0x000e220000000a00 */
[----:B------:R-:W-:Y:S01]  /*3440*/  FFMA R25, R14, R19, R25 ;  /* 0x000000130e197223 */ /* 0x000fe20000000019 */
[----:B------:R-:W-:Y:S01]  /*3450*/  FFMA R61, R16, R14, R61 ;  /* 0x0000000e103d7223 */ /* 0x000fe2000000003d */
[-C--:B------:R-:W-:Y:S01]  /*3460*/  FFMA R59, R17, R11.reuse, R59 ;  /* 0x0000000b113b7223 */ /* 0x080fe2000000003b */
[----:B------:R-:W-:Y:S01]  /*3470*/  FFMA R58, R18, R11, R58 ;  /* 0x0000000b123a7223 */ /* 0x000fe2000000003a */
[----:B------:R-:W-:Y:S01]  /*3480*/  FFMA R62, R11, R19, R62 ;  /* 0x000000130b3e7223 */ /* 0x000fe2000000003e */
[----:B------:R-:W-:Y:S01]  /*3490*/  FFMA R14, R16, R11, R9 ;  /* 0x0000000b100e7223 */ /* 0x000fe20000000009 */
[----:B--2---:R-:W-:Y:S01]  /*34a0*/  FFMA R37, R22, R13, R26 ;  /* 0x0000000d16257223 */ /* 0x004fe2000000001a */
[C---:B------:R-:W-:Y:S01]  /*34b0*/  FFMA R31, R12.reuse, R22, R31 ;  /* 0x000000160c1f7223 */ /* 0x040fe2000000001f */
[----:B------:R-:W-:Y:S01]  /*34c0*/  FFMA R55, R12, R15, R55 ;  /* 0x0000000f0c377223 */ /* 0x000fe20000000037 */
[----:B------:R-:W-:Y:S01]  /*34d0*/  FFMA R30, R15, R13, R30 ;  /* 0x0000000d0f1e7223 */ /* 0x000fe2000000001e */
[----:B---3--:R-:W-:Y:S01]  /*34e0*/  FFMA R56, R17, R32, R56 ;  /* 0x0000002011387223 */ /* 0x008fe20000000038 */
[C---:B------:R-:W-:Y:S01]  /*34f0*/  FFMA R27, R32.reuse, R18, R27 ;  /* 0x00000012201b7223 */ /* 0x040fe2000000001b */
[C---:B------:R-:W-:Y:S01]  /*3500*/  FFMA R57, R32.reuse, R19, R57 ;  /* 0x0000001320397223 */ /* 0x040fe20000000039 */
[----:B------:R-:W-:Y:S01]  /*3510*/  FFMA R32, R32, R16, R10 ;  /* 0x0000001020207223 */ /* 0x000fe2000000000a */
[-C--:B------:R-:W-:Y:S01]  /*3520*/  FFMA R56, R12, R33.reuse, R56 ;  /* 0x000000210c387223 */ /* 0x080fe20000000038 */
[----:B------:R-:W1:Y:S01]  /*3530*/  LDS.128 R16, [R53+0xb30] ;  /* 0x000b300035107984 */ /* 0x000e620000000c00 */
[----:B------:R-:W-:-:S03]  /*3540*/  FFMA R27, R13, R33, R27 ;  /* 0x000000210d1b7223 */ /* 0x000fc6000000001b */
[----:B------:R-:W2:Y:S01]  /*3550*/  LDS R19, [R53+0xb2c] ;  /* 0x000b2c0035137984 */ /* 0x000ea20000000800 */
[----:B0-----:R-:W-:Y:S01]  /*3560*/  FFMA R26, R20, R22, R8 ;  /* 0x00000016141a7223 */ /* 0x001fe20000000008 */
[-C--:B------:R-:W-:Y:S02]  /*3570*/  FFMA R36, R22, R21.reuse, R36 ;  /* 0x0000001516247223 */ /* 0x080fe40000000024 */
[----:B------:R-:W0:Y:S01]  /*3580*/  LDS.128 R8, [R54+0x130] ;  /* 0x0001300036087984 */ /* 0x000e220000000c00 */
[-C--:B------:R-:W-:Y:S01]  /*3590*/  FFMA R61, R15, R21.reuse, R61 ;  /* 0x000000150f3d7223 */ /* 0x080fe2000000003d */
[----:B------:R-:W-:Y:S01]  /*35a0*/  FFMA R32, R33, R21, R32 ;  /* 0x0000001521207223 */ /* 0x000fe20000000020 */
[C---:B------:R-:W-:Y:S01]  /*35b0*/  FFMA R25, R20.reuse, R15, R25 ;  /* 0x0000000f14197223 */ /* 0x040fe20000000019 */
[----:B------:R-:W-:Y:S01]  /*35c0*/  FFMA R57, R20, R33, R57 ;  /* 0x0000002114397223 */ /* 0x000fe20000000039 */
[C---:B-1----:R-:W-:Y:S01]  /*35d0*/  FFMA R26, R23.reuse, R17, R26 ;  /* 0x00000011171a7223 */ /* 0x042fe2000000001a */
[----:B------:R-:W-:Y:S01]  /*35e0*/  FFMA R33, R23, R18, R36 ;  /* 0x0000001217217223 */ /* 0x000fe20000000024 */
[-C--:B------:R-:W-:Y:S01]  /*35f0*/  FFMA R27, R16, R34.reuse, R27 ;  /* 0x00000022101b7223 */ /* 0x080fe2000000001b */
[-C--:B------:R-:W-:Y:S01]  /*3600*/  FFMA R57, R17, R34.reuse, R57 ;  /* 0x0000002211397223 */ /* 0x080fe20000000039 */
[C---:B--2---:R-:W-:Y:S01]  /*3610*/  FFMA R60, R19.reuse, R23, R31 ;  /* 0x00000017133c7223 */ /* 0x044fe2000000001f */
[C---:B------:R-:W-:Y:S01]  /*3620*/  FFMA R56, R19.reuse, R34, R56 ;  /* 0x0000002213387223 */ /* 0x040fe20000000038 */
[----:B------:R-:W-:Y:S01]  /*3630*/  FFMA R32, R34, R18, R32 ;  /* 0x0000001222207223 */ /* 0x000fe20000000020 */
[----:B0-----:R-:W-:Y:S01]  /*3640*/  FFMA R59, R12, R8, R59 ;  /* 0x000000080c3b7223 */ /* 0x001fe2000000003b */
[C---:B------:R-:W-:Y:S01]  /*3650*/  FFMA R58, R8.reuse, R13, R58 ;  /* 0x0000000d083a7223 */ /* 0x040fe2000000003a */
[C---:B------:R-:W-:Y:S01]  /*3660*/  FFMA R21, R8.reuse, R21, R14 ;  /* 0x0000001508157223 */ /* 0x040fe2000000000e */
[----:B------:R-:W-:Y:S01]  /*3670*/  FFMA R62, R8, R20, R62 ;  /* 0x00000014083e7223 */ /* 0x000fe2000000003e */
[----:B------:R-:W0:Y:S01]  /*3680*/  LDS.128 R12, [R54+0xb0] ;  /* 0x0000b000360c7984 */ /* 0x000e220000000c00 */
[-C--:B------:R-:W-:Y:S01]  /*3690*/  FFMA R59, R19, R9.reuse, R59 ;  /* 0x00000009133b7223 */ /* 0x080fe2000000003b */
[C---:B------:R-:W-:Y:S01]  /*36a0*/  FFMA R58, R16.reuse, R9, R58 ;  /* 0x00000009103a7223 */ /* 0x040fe2000000003a */
[C---:B------:R-:W-:Y:S01]  /*36b0*/  FFMA R31, R9.reuse, R17, R62 ;  /* 0x00000011091f7223 */ /* 0x040fe2000000003e */
[----:B------:R-:W-:Y:S01]  /*36c0*/  FFMA R8, R16, R23, R37 ;  /* 0x0000001710087223 */ /* 0x000fe20000000025 */
[----:B------:R-:W-:Y:S01]  /*36d0*/  FFMA R9, R9, R18, R21 ;  /* 0x0000001209097223 */ /* 0x000fe20000000015 */
[----:B------:R-:W1:Y:S04]  /*36e0*/  LDS.128 R36, [R53+0xc30] ;  /* 0x000c300035247984 */ /* 0x000e680000000c00 */
[----:B------:R-:W2:Y:S01]  /*36f0*/  LDS.128 R20, [R54+0x30] ;  /* 0x0000300036147984 */ /* 0x000ea20000000c00 */
[----:B0-----:R-:W-:Y:S01]  /*3700*/  FFMA R55, R19, R12, R55 ;  /* 0x0000000c13377223 */ /* 0x001fe20000000037 */
[C---:B------:R-:W-:Y:S01]  /*3710*/  FFMA R30, R12.reuse, R16, R30 ;  /* 0x000000100c1e7223 */ /* 0x040fe2000000001e */
[C---:B------:R-:W-:Y:S01]  /*3720*/  FFMA R25, R12.reuse, R17, R25 ;  /* 0x000000110c197223 */ /* 0x040fe20000000019 */
[----:B------:R-:W-:-:S02]  /*3730*/  FFMA R12, R12, R18, R61 ;  /* 0x000000120c0c7223 */ /* 0x000fc4000000003d */
[----:B------:R-:W0:Y:S01]  /*3740*/  LDS.128 R16, [R53+0xd30] ;  /* 0x000d300035107984 */ /* 0x000e220000000c00 */
[C---:B-1----:R-:W-:Y:S01]  /*3750*/  FFMA R55, R36.reuse, R13, R55 ;  /* 0x0000000d24377223 */ /* 0x042fe20000000037 */
[C---:B------:R-:W-:Y:S01]  /*3760*/  FFMA R30, R13.reuse, R37, R30 ;  /* 0x000000250d1e7223 */ /* 0x040fe2000000001e */
[----:B------:R-:W-:Y:S01]  /*3770*/  FFMA R25, R13, R38, R25 ;  /* 0x000000260d197223 */ /* 0x000fe20000000019 */
[----:B------:R-:W1:Y:S01]  /*3780*/  LDS R16, [R53+0xd40] ;  /* 0x000d400035107984 */ /* 0x000e620000000800 */
[-C--:B------:R-:W-:Y:S01]  /*3790*/  FFMA R59, R36, R10.reuse, R59 ;  /* 0x0000000a243b7223 */ /* 0x080fe2000000003b */
[C---:B------:R-:W-:Y:S01]  /*37a0*/  FFMA R58, R37.reuse, R10, R58 ;  /* 0x0000000a253a7223 */ /* 0x040fe2000000003a */
[----:B------:R-:W-:Y:S01]  /*37b0*/  FFMA R31, R10, R38, R31 ;  /* 0x000000260a1f7223 */ /* 0x000fe2000000001f */
[-C--:B------:R-:W-:Y:S01]  /*37c0*/  FFMA R56, R36, R35.reuse, R56 ;  /* 0x0000002324387223 */ /* 0x080fe20000000038 */
[-C--:B------:R-:W-:Y:S01]  /*37d0*/  FFMA R27, R37, R35.reuse, R27 ;  /* 0x00000023251b7223 */ /* 0x080fe2000000001b */
[----:B------:R-:W-:Y:S01]  /*37e0*/  FFMA R57, R38, R35, R57 ;  /* 0x0000002326397223 */ /* 0x000fe20000000039 */
[C---:B--2---:R-:W-:Y:S01]  /*37f0*/  FFMA R8, R20.reuse, R37, R8 ;  /* 0x0000002514087223 */ /* 0x044fe20000000008 */
[C---:B------:R-:W-:Y:S01]  /*3800*/  FFMA R36, R20.reuse, R36, R60 ;  /* 0x0000002414247223 */ /* 0x040fe2000000003c */
[C---:B------:R-:W-:Y:S01]  /*3810*/  FFMA R38, R20.reuse, R38, R26 ;  /* 0x0000002614267223 */ /* 0x040fe2000000001a */
[-C--:B------:R-:W-:Y:S01]  /*3820*/  FFMA R37, R20, R39.reuse, R33 ;  /* 0x0000002714257223 */ /* 0x080fe20000000021 */
[-C--:B------:R-:W-:Y:S01]  /*3830*/  FFMA R9, R10, R39.reuse, R9 ;  /* 0x000000270a097223 */ /* 0x080fe20000000009 */
        /* <DEDUP_REMOVED lines=36> */
[----:B-1----:R-:W-:Y:S01]  /*3a80*/  FFMA R26, R23, R17, R26 ;  /* 0x00000011171a7223 */ /* 0x002fe2000000001a */
[----:B------:R-:W-:-:S02]  /*3a90*/  FFMA R27, R16, R34, R27 ;  /* 0x00000022101b7223 */ /* 0x000fc4000000001b */
[----:B------:R-:W-:Y:S01]  /*3aa0*/  FFMA R57, R17, R34, R57 ;  /* 0x0000002211397223 */ /* 0x000fe20000000039 */
[----:B------:R-:W-:Y:S01]  /*3ab0*/  FFMA R32, R34, R18, R32 ;  /* 0x0000001222207223 */ /* 0x000fe20000000020 */
[C---:B--2---:R-:W-:Y:S01]  /*3ac0*/  FFMA R60, R19.reuse, R23, R36 ;  /* 0x00000017133c7223 */ /* 0x044fe20000000024 */
[----:B------:R-:W-:Y:S01]  /*3ad0*/  FFMA R56, R19, R34, R56 ;  /* 0x0000002213387223 */ /* 0x000fe20000000038 */
[----:B0-----:R-:W-:Y:S01]  /*3ae0*/  FFMA R59, R12, R8, R59 ;  /* 0x000000080c3b7223 */ /* 0x001fe2000000003b */
[C---:B------:R-:W-:Y:S01]  /*3af0*/  FFMA R58, R8.reuse, R13, R58 ;  /* 0x0000000d083a7223 */ /* 0x040fe2000000003a */
[C---:B------:R-:W-:Y:S01]  /*3b00*/  FFMA R21, R8.reuse, R21, R14 ;  /* 0x0000001508157223 */ /* 0x040fe2000000000e */
[----:B------:R-:W-:Y:S01]  /*3b10*/  FFMA R33, R8, R20, R31 ;  /* 0x0000001408217223 */ /* 0x000fe2000000001f */
[----:B------:R-:W0:Y:S01]  /*3b20*/  LDS.128 R12, [R54+0xc0] ;  /* 0x0000c000360c7984 */ /* 0x000e220000000c00 */
[C---:B------:R-:W-:Y:S01]  /*3b30*/  FFMA R8, R16.reuse, R23, R38 ;  /* 0x0000001710087223 */ /* 0x040fe20000000026 */
[-C--:B------:R-:W-:Y:S01]  /*3b40*/  FFMA R31, R23, R18.reuse, R37 ;  /* 0x00000012171f7223 */ /* 0x080fe20000000025 */
[-C--:B------:R-:W-:Y:S01]  /*3b50*/  FFMA R59, R19, R9.reuse, R59 ;  /* 0x00000009133b7223 */ /* 0x080fe2000000003b */
[----:B------:R-:W-:Y:S01]  /*3b60*/  FFMA R58, R16, R9, R58 ;  /* 0x00000009103a7223 */ /* 0x000fe2000000003a */
[C---:B------:R-:W-:Y:S01]  /*3b70*/  FFMA R33, R9.reuse, R17, R33 ;  /* 0x0000001109217223 */ /* 0x040fe20000000021 */
[----:B------:R-:W1:Y:S01]  /*3b80*/  LDS.128 R36, [R53+0x1040] ;  /* 0x0010400035247984 */ /* 0x000e620000000c00 */
[----:B------:R-:W-:-:S03]  /*3b90*/  FFMA R9, R9, R18, R21 ;  /* 0x0000001209097223 */ /* 0x000fc60000000015 */
[----:B------:R-:W2:Y:S01]  /*3ba0*/  LDS.128 R20, [R54+0x40] ;  /* 0x0000400036147984 */ /* 0x000ea20000000c00 */
[----:B0-----:R-:W-:Y:S01]  /*3bb0*/  FFMA R55, R19, R12, R55 ;  /* 0x0000000c13377223 */ /* 0x001fe20000000037 */
[C---:B------:R-:W-:Y:S01]  /*3bc0*/  FFMA R30, R12.reuse, R16, R30 ;  /* 0x000000100c1e7223 */ /* 0x040fe2000000001e */
[C---:B------:R-:W-:Y:S01]  /*3bd0*/  FFMA R25, R12.reuse, R17, R25 ;  /* 0x000000110c197223 */ /* 0x040fe20000000019 */
[----:B------:R-:W-:Y:S02]  /*3be0*/  FFMA R12, R12, R18, R61 ;  /* 0x000000120c0c7223 */ /* 0x000fe4000000003d */
[----:B------:R-:W0:Y:S01]  /*3bf0*/  LDS.128 R16, [R53+0x1140] ;  /* 0x0011400035107984 */ /* 0x000e220000000c00 */
[-C--:B-1----:R-:W-:Y:S01]  /*3c00*/  FFMA R59, R36, R10.reuse, R59 ;  /* 0x0000000a243b7223 */ /* 0x082fe2000000003b */
[----:B------:R-:W-:Y:S01]  /*3c10*/  FFMA R58, R37, R10, R58 ;  /* 0x0000000a253a7223 */ /* 0x000fe2000000003a */
[CC--:B------:R-:W-:Y:S01]  /*3c20*/  FFMA R62, R10.reuse, R38.reuse, R33 ;  /* 0x000000260a3e7223 */ /* 0x0c0fe20000000021 */
[----:B------:R-:W1:Y:S01]  /*3c30*/  LDS R16, [R53+0x1150] ;  /* 0x0011500035107984 */ /* 0x000e620000000800 */
        /* <DEDUP_REMOVED lines=40> */
[C---:B0-----:R-:W-:Y:S01]  /*3ec0*/  FFMA R26, R20.reuse, R22, R8 ;  /* 0x00000016141a7223 */ /* 0x041fe20000000008 */
[----:B------:R-:W-:Y:S02]  /*3ed0*/  FFMA R25, R20, R15, R25 ;  /* 0x0000000f14197223 */ /* 0x000fe40000000019 */
[----:B------:R-:W0:Y:S01]  /*3ee0*/  LDS.128 R8, [R54+0x150] ;  /* 0x0001500036087984 */ /* 0x000e220000000c00 */
[-C--:B------:R-:W-:Y:S01]  /*3ef0*/  FFMA R61, R15, R21.reuse, R61 ;  /* 0x000000150f3d7223 */ /* 0x080fe2000000003d */
[----:B------:R-:W-:Y:S01]  /*3f00*/  FFMA R36, R22, R21, R36 ;  /* 0x0000001516247223 */ /* 0x000fe20000000024 */
[----:B------:R-:W-:Y:S01]  /*3f10*/  FFMA R57, R20, R33, R57 ;  /* 0x0000002114397223 */ /* 0x000fe20000000039 */
        /* <DEDUP_REMOVED lines=25> */
[----:B-1----:R-:W-:Y:S01]  /*40b0*/  FFMA R34, R20, R13, R55 ;  /* 0x0000000d14227223 */ /* 0x002fe20000000037 */
[C---:B------:R-:W-:Y:S01]  /*40c0*/  FFMA R30, R13.reuse, R21, R30 ;  /* 0x000000150d1e7223 */ /* 0x040fe2000000001e */
[CC--:B------:R-:W-:Y:S01]  /*40d0*/  FFMA R25, R13.reuse, R22.reuse, R25 ;  /* 0x000000160d197223 */ /* 0x0c0fe20000000019 */
[----:B------:R-:W-:Y:S01]  /*40e0*/  FFMA R55, R13, R23, R12 ;  /* 0x000000170d377223 */ /* 0x000fe2000000000c */
[C---:B--2---:R-:W-:Y:S01]  /*40f0*/  FFMA R8, R36.reuse, R21, R8 ;  /* 0x0000001524087223 */ /* 0x044fe20000000008 */
[----:B------:R-:W-:Y:S01]  /*4100*/  FFMA R26, R36, R22, R26 ;  /* 0x00000016241a7223 */ /* 0x000fe2000000001a */
[-C--:B------:R-:W-:Y:S01]  /*4110*/  FFMA R59, R20, R10.reuse, R59 ;  /* 0x0000000a143b7223 */ /* 0x080fe2000000003b */
[C---:B------:R-:W-:Y:S01]  /*4120*/  FFMA R58, R21.reuse, R10, R58 ;  /* 0x0000000a153a7223 */ /* 0x040fe2000000003a */
[C---:B------:R-:W-:Y:S01]  /*4130*/  FFMA R31, R10.reuse, R22, R31 ;  /* 0x000000160a1f7223 */ /* 0x040fe2000000001f */
[-C--:B------:R-:W-:Y:S01]  /*4140*/  FFMA R9, R10, R23.reuse, R9 ;  /* 0x000000170a097223 */ /* 0x080fe20000000009 */
[----:B------:R-:W-:Y:S01]  /*4150*/  FFMA R13, R36, R23, R33 ;  /* 0x00000017240d7223 */ /* 0x000fe20000000021 */
[-C--:B------:R-:W-:Y:S01]  /*4160*/  FFMA R56, R20, R35.reuse, R56 ;  /* 0x0000002314387223 */ /* 0x080fe20000000038 */
[-C--:B------:R-:W-:Y:S01]  /*4170*/  FFMA R10, R21, R35.reuse, R27 ;  /* 0x00000023150a7223 */ /* 0x080fe2000000001b */
[----:B------:R-:W-:Y:S01]  /*4180*/  FFMA R57, R22, R35, R57 ;  /* 0x0000002316397223 */ /* 0x000fe20000000039 */
[----:B------:R-:W-:Y:S01]  /*4190*/  FFMA R32, R35, R23, R32 ;  /* 0x0000001723207223 */ /* 0x000fe20000000020 */
[----:B------:R-:W-:Y:S01]  /*41a0*/  FFMA R60, R36, R20, R60 ;  /* 0x00000014243c7223 */ /* 0x000fe2000000003c */
[----:B------:R-:W1:Y:S04]  /*41b0*/  LDS R16, [R53+0x1560] ;  /* 0x0015600035107984 */ /* 0x000e680000000800 */
[----:B------:R-:W2:Y:S01]  /*41c0*/  LDS.128 R20, [R54+0x1e0] ;  /* 0x0001e00036147984 */ /* 0x000ea20000000c00 */
[C---:B0-----:R-:W-:Y:S01]  /*41d0*/  FFMA R33, R37.reuse, R18, R8 ;  /* 0x0000001225217223 */ /* 0x041fe20000000008 */
[----:B------:R-:W-:Y:S01]  /*41e0*/  FFMA R8, R37, R19, R26 ;  /* 0x0000001325087223 */ /* 0x000fe2000000001a */
[C---:B------:R-:W-:Y:S01]  /*41f0*/  FFMA R35, R17.reuse, R37, R60 ;  /* 0x0000002511237223 */ /* 0x040fe2000000003c */
[----:B------:R-:W0:Y:S01]  /*4200*/  LDS.64 R26, [R53+0x1660] ;  /* 0x00166000351a7984 */ /* 0x000e220000000a00 */
[C---:B------:R-:W-:Y:S01]  /*4210*/  FFMA R34, R17.reuse, R14, R34 ;  /* 0x0000000e11227223 */ /* 0x040fe20000000022 */
[C---:B------:R-:W-:Y:S01]  /*4220*/  FFMA R30, R14.reuse, R18, R30 ;  /* 0x000000120e1e7223 */ /* 0x040fe2000000001e */
[----:B------:R-:W-:Y:S01]  /*4230*/  FFMA R25, R14, R19, R25 ;  /* 0x000000130e197223 */ /* 0x000fe20000000019 */
[-C--:B------:R-:W-:Y:S01]  /*4240*/  FFMA R59, R17, R11.reuse, R59 ;  /* 0x0000000b113b7223 */ /* 0x080fe2000000003b */
[----:B------:R-:W-:Y:S01]  /*4250*/  FFMA R58, R18, R11, R58 ;  /* 0x0000000b123a7223 */ /* 0x000fe2000000003a */
[----:B------:R-:W-:Y:S01]  /*4260*/  FFMA R31, R11, R19, R31 ;  /* 0x000000130b1f7223 */ /* 0x000fe2000000001f */
[C---:B-1----:R-:W-:Y:S01]  /*4270*/  FFMA R37, R16.reuse, R37, R13 ;  /* 0x0000002510257223 */ /* 0x042fe2000000000d */
[C---:B------:R-:W-:Y:S01]  /*4280*/  FFMA R55, R16.reuse, R14, R55 ;  /* 0x0000000e10377223 */ /* 0x040fe20000000037 */
[----:B------:R-:W1:Y:S01]  /*4290*/  LDS.64 R12, [R53+0x1658] ;  /* 0x00165800350c7984 */ /* 0x000e620000000a00 */
[----:B------:R-:W-:Y:S01]  /*42a0*/  FFMA R14, R16, R11, R9 ;  /* 0x0000000b100e7223 */ /* 0x000fe20000000009 */
[----:B--2---:R-:W-:Y:S01]  /*42b0*/  FFMA R56, R17, R20, R56 ;  /* 0x0000001411387223 */ /* 0x004fe20000000038 */
[C---:B------:R-:W-:Y:S01]  /*42c0*/  FFMA R36, R20.reuse, R18, R10 ;  /* 0x0000001214247223 */ /* 0x040fe2000000000a */
[C---:B------:R-:W-:Y:S01]  /*42d0*/  FFMA R57, R20.reuse, R19, R57 ;  /* 0x0000001314397223 */ /* 0x040fe20000000039 */
[----:B------:R-:W-:-:S02]  /*42e0*/  FFMA R32, R20, R16, R32 ;  /* 0x0000001014207223 */ /* 0x000fc40000000020 */
[----:B------:R-:W2:Y:S01]  /*42f0*/  LDS.128 R16, [R53+0x1760] ;  /* 0x0017600035107984 */ /* 0x000ea20000000c00 */
[-C--:B0-----:R-:W-:Y:S01]  /*4300*/  FFMA R20, R26, R38.reuse, R8 ;  /* 0x000000261a147223 */ /* 0x081fe20000000008 */
[----:B------:R-:W-:Y:S02]  /*4310*/  FFMA R37, R38, R27, R37 ;  /* 0x0000001b26257223 */ /* 0x000fe40000000025 */
[----:B------:R-:W0:Y:S01]  /*4320*/  LDS.128 R8, [R54+0x160] ;  /* 0x0001600036087984 */ /* 0x000e220000000c00 */
[C---:B------:R-:W-:Y:S01]  /*4330*/  FFMA R25, R26.reuse, R15, R25 ;  /* 0x0000000f1a197223 */ /* 0x040fe20000000019 */
[C---:B------:R-:W-:Y:S01]  /*4340*/  FFMA R55, R15.reuse, R27, R55 ;  /* 0x0000001b0f377223 */ /* 0x040fe20000000037 */
[----:B------:R-:W-:Y:S01]  /*4350*/  FFMA R57, R26, R21, R57 ;  /* 0x000000151a397223 */ /* 0x000fe20000000039 */
[----:B-1----:R-:W-:Y:S01]  /*4360*/  FFMA R35, R12, R38, R35 ;  /* 0x000000260c237223 */ /* 0x002fe20000000023 */
[-C--:B------:R-:W-:Y:S01]  /*4370*/  FFMA R33, R38, R13.reuse, R33 ;  /* 0x0000000d26217223 */ /* 0x080fe20000000021 */
[----:B------:R-:W-:Y:S01]  /*4380*/  FFMA R30, R15, R13, R30 ;  /* 0x0000000d0f1e7223 */ /* 0x000fe2000000001e */
[----:B------:R-:W1:Y:S01]  /*4390*/  LDS R38, [R53+0x175c] ;  /* 0x00175c0035267984 */ /* 0x000e620000000800 */
[CC--:B------:R-:W-:Y:S01]  /*43a0*/  FFMA R56, R12.reuse, R21.reuse, R56 ;  /* 0x000000150c387223 */ /* 0x0c0fe20000000038 */
[----:B------:R-:W-:Y:S01]  /*43b0*/  FFMA R36, R13, R21, R36 ;  /* 0x000000150d247223 */ /* 0x000fe20000000024 */
[----:B------:R-:W-:Y:S01]  /*43c0*/  FFMA R21, R21, R27, R32 ;  /* 0x0000001b15157223 */ /* 0x000fe20000000020 */
[----:B--2---:R-:W-:Y:S01]  /*43d0*/  FFMA R19, R12, R15, R34 ;  /* 0x0000000f0c137223 */ /* 0x004fe20000000022 */
[----:B------:R-:W-:Y:S01]  /*43e0*/  FFMA R20, R39, R17, R20 ;  /* 0x0000001127147223 */ /* 0x000fe20000000014 */
[----:B------:R-:W-:Y:S01]  /*43f0*/  FFMA R57, R17, R22, R57 ;  /* 0x0000001611397223 */ /* 0x000fe20000000039 */
[----:B------:R-:W-:Y:S01]  /*4400*/  FFMA R21, R22, R18, R21 ;  /* 0x0000001216157223 */ /* 0x000fe20000000015 */
[----:B0-----:R-:W-:Y:S01]  /*4410*/  FFMA R60, R12, R8, R59 ;  /* 0x000000080c3c7223 */ /* 0x001fe2000000003b */
[C---:B------:R-:W-:Y:S01]  /*4420*/  FFMA R61, R8.reuse, R13, R58 ;  /* 0x0000000d083d7223 */ /* 0x040fe2000000003a */
[C---:B------:R-:W-:Y:S01]  /*4430*/  FFMA R63, R8.reuse, R27, R14 ;  /* 0x0000001b083f7223 */ /* 0x040fe2000000000e */
[----:B------:R-:W-:Y:S01]  /*4440*/  FFMA R62, R8, R26, R31 ;  /* 0x0000001a083e7223 */ /* 0x000fe2000000001f */
[----:B------:R-:W0:Y:S01]  /*4450*/  LDS.128 R12, [R54+0xe0] ;  /* 0x0000e000360c7984 */ /* 0x000e220000000c00 */
[C---:B------:R-:W-:Y:S01]  /*4460*/  FFMA R8, R16.reuse, R39, R33 ;  /* 0x0000002710087223 */ /* 0x040fe20000000021 */
[----:B------:R-:W-:Y:S01]  /*4470*/  FFMA R26, R39, R18, R37 ;  /* 0x00000012271a7223 */ /* 0x000fe20000000025 */
[----:B------:R-:W-:Y:S01]  /*4480*/  FFMA R31, R16, R9, R61 ;  /* 0x00000009101f7223 */ /* 0x000fe2000000003d */
[C---:B------:R-:W-:Y:S01]  /*4490*/  FFMA R27, R9.reuse, R17, R62 ;  /* 0x00000011091b7223 */ /* 0x040fe2000000003e */
[C---:B-1----:R-:W-:Y:S01]  /*44a0*/  FFMA R59, R38.reuse, R39, R35 ;  /* 0x00000027263b7223 */ /* 0x042fe20000000023 */
[C---:B------:R-:W-:Y:S01]  /*44b0*/  FFMA R58, R38.reuse, R9, R60 ;  /* 0x00000009263a7223 */ /* 0x040fe2000000003c */
[----:B------:R-:W1:Y:S01]  /*44c0*/  LDS.128 R32, [R53+0x1860] ;  /* 0x0018600035207984 */ /* 0x000e620000000c00 */
[-C--:B------:R-:W-:Y:S01]  /*44d0*/  FFMA R56, R38, R22.reuse, R56 ;  /* 0x0000001626387223 */ /* 0x080fe20000000038 */
[----:B------:R-:W-:Y:S01]  /*44e0*/  FFMA R60, R16, R22, R36 ;  /* 0x00000016103c7223 */ /* 0x000fe20000000024 */
[----:B------:R-:W-:Y:S01]  /*44f0*/  FFMA R9, R9, R18, R63 ;  /* 0x0000001209097223 */ /* 0x000fe2000000003f */
[----:B0-----:R-:W-:Y:S01]  /*4500*/  FFMA R19, R38, R12, R19 ;  /* 0x0000000c26137223 */ /* 0x001fe20000000013 */
[C---:B------:R-:W-:Y:S01]  /*4510*/  FFMA R30, R12.reuse, R16, R30 ;  /* 0x000000100c1e7223 */ /* 0x040fe2000000001e */
[----:B------:R-:W0:Y:S01]  /*4520*/  LDS.128 R36, [R54+0x60] ;  /* 0x0000600036247984 */ /* 0x000e220000000c00 */
[C---:B------:R-:W-:Y:S01]  /*4530*/  FFMA R25, R12.reuse, R17, R25 ;  /* 0x000000110c197223 */ /* 0x040fe20000000019 */
[----:B------:R-:W-:Y:S01]  /*4540*/  FFMA R12, R12, R18, R55 ;  /* 0x000000120c0c7223 */ /* 0x000fe20000000037 */
[----:B-1----:R-:W-:-:S03]  /*4550*/  FFMA R55, R32, R13, R19 ;  /* 0x0000000d20377223 */ /* 0x002fc60000000013 */
[-C--:B------:R-:W-:Y:S01]  /*4560*/  FFMA R61, R13, R35.reuse, R12 ;  /* 0x000000230d3d7223 */ /* 0x080fe2000000000c */
[-C--:B------:R-:W-:Y:S01]  /*4570*/  FFMA R58, R32, R10.reuse, R58 ;  /* 0x0000000a203a7223 */ /* 0x080fe2000000003a */
[C---:B------:R-:W-:Y:S01]  /*4580*/  FFMA R31, R33.reuse, R10, R31 ;  /* 0x0000000a211f7223 */ /* 0x040fe2000000001f */
[CC--:B------:R-:W-:Y:S01]  /*4590*/  FFMA R62, R10.reuse, R34.reuse, R27 ;  /* 0x000000220a3e7223 */ /* 0x0c0fe2000000001b */
[----:B------:R-:W-:Y:S01]  /*45a0*/  FFMA R9, R10, R35, R9 ;  /* 0x000000230a097223 */ /* 0x000fe20000000009 */
[----:B------:R-:W1:Y:S01]  /*45b0*/  LDS.128 R16, [R53+0x1960] ;  /* 0x0019600035107984 */ /* 0x000e620000000c00 */
[-C--:B------:R-:W-:Y:S01]  /*45c0*/  FFMA R56, R32, R23.reuse, R56 ;  /* 0x0000001720387223 */ /* 0x080fe20000000038 */
[-C--:B------:R-:W-:Y:S01]  /*45d0*/  FFMA R60, R33, R23.reuse, R60 ;  /* 0x00000017213c7223 */ /* 0x080fe2000000003c */
[----:B------:R-:W-:Y:S01]  /*45e0*/  FFMA R57, R34, R23, R57 ;  /* 0x0000001722397223 */ /* 0x000fe20000000039 */
[----:B------:R-:W-:Y:S01]  /*45f0*/  FFMA R10, R23, R35, R21 ;  /* 0x00000023170a7223 */ /* 0x000fe20000000015 */
[----:B------:R-:W2:Y:S01]  /*4600*/  LDS R16, [R53+0x1970] ;  /* 0x0019700035107984 */ /* 0x000ea20000000800 */
[CC--:B------:R-:W-:Y:S01]  /*4610*/  FFMA R30, R13.reuse, R33.reuse, R30 ;  /* 0x000000210d1e7223 */ /* 0x0c0fe2000000001e */
[-C--:B------:R-:W-:Y:S01]  /*4620*/  FFMA R25, R13, R34.reuse, R25 ;  /* 0x000000220d197223 */ /* 0x080fe20000000019 */
[C---:B0-----:R-:W-:Y:S01]  /*4630*/  FFMA R12, R36.reuse, R34, R20 ;  /* 0x00000022240c7223 */ /* 0x041fe20000000014 */
[C---:B------:R-:W-:Y:S01]  /*4640*/  FFMA R32, R36.reuse, R32, R59 ;  /* 0x0000002024207223 */ /* 0x040fe2000000003b */
[----:B------:R-:W0:Y:S01]  /*4650*/  LDS.128 R20, [R54+0x1f0] ;  /* 0x0001f00036147984 */ /* 0x000e220000000c00 */
[C---:B------:R-:W-:Y:S01]  /*4660*/  FFMA R8, R36.reuse, R33, R8 ;  /* 0x0000002124087223 */ /* 0x040fe20000000008 */
[----:B------:R-:W-:-:S02]  /*4670*/  FFMA R35, R36, R35, R26 ;  /* 0x0000002324237223 */ /* 0x000fc4000000001a */
[----:B------:R-:W3:Y:S01]  /*4680*/  LDS.64 R26, [R53+0x1a70] ;  /* 0x001a7000351a7984 */ /* 0x000ee20000000a00 */
[C---:B-1----:R-:W-:Y:S01]  /*4690*/  FFMA R34, R17.reuse, R37, R32 ;  /* 0x0000002511227223 */ /* 0x042fe20000000020 */
[----:B------:R-:W-:Y:S01]  /*46a0*/  FFMA R55, R17, R14, R55 ;  /* 0x0000000e11377223 */ /* 0x000fe20000000037 */
[CC--:B------:R-:W-:Y:S01]  /*46b0*/  FFMA R30, R14.reuse, R18.reuse, R30 ;  /* 0x000000120e1e7223 */ /* 0x0c0fe2000000001e */
[-C--:B------:R-:W-:Y:S01]  /*46c0*/  FFMA R25, R14, R19.reuse, R25 ;  /* 0x000000130e197223 */ /* 0x080fe20000000019 */
[C---:B------:R-:W-:Y:S01]  /*46d0*/  FFMA R33, R37.reuse, R18, R8 ;  /* 0x0000001225217223 */ /* 0x040fe20000000008 */
[----:B--2---:R-:W-:Y:S01]  /*46e0*/  FFMA R61, R16, R14, R61 ;  /* 0x0000000e103d7223 */ /* 0x004fe2000000003d */
[----:B------:R-:W-:Y:S01]  /*46f0*/  FFMA R32, R37, R19, R12 ;  /* 0x0000001325207223 */ /* 0x000fe2000000000c */
[-C--:B------:R-:W-:Y:S01]  /*4700*/  FFMA R58, R17, R11.reuse, R58 ;  /* 0x0000000b113a7223 */ /* 0x080fe2000000003a */
[----:B------:R-:W-:Y:S01]  /*4710*/  FFMA R31, R18, R11, R31 ;  /* 0x0000000b121f7223 */ /* 0x000fe2000000001f */
[----:B------:R-:W-:Y:S01]  /*4720*/  FFMA R62, R11, R19, R62 ;  /* 0x000000130b3e7223 */ /* 0x000fe2000000003e */
[C---:B------:R-:W-:Y:S01]  /*4730*/  FFMA R14, R16.reuse, R11, R9 ;  /* 0x0000000b100e7223 */ /* 0x040fe20000000009 */
[----:B------:R-:W1:Y:S01]  /*4740*/  LDS.64 R12, [R53+0x1a68] ;  /* 0x001a6800350c7984 */ /* 0x000e620000000a00 */
[----:B------:R-:W-:Y:S01]  /*4750*/  FFMA R37, R16, R37, R35 ;  /* 0x0000002510257223 */ /* 0x000fe20000000023 */
[----:B0-----:R-:W-:Y:S01]  /*4760*/  FFMA R56, R17, R20, R56 ;  /* 0x0000001411387223 */ /* 0x001fe20000000038 */
[C---:B------:R-:W-:Y:S01]  /*4770*/  FFMA R60, R20.reuse, R18, R60 ;  /* 0x00000012143c7223 */ /* 0x040fe2000000003c */
[C---:B------:R-:W-:Y:S01]  /*4780*/  FFMA R57, R20.reuse, R19, R57 ;  /* 0x0000001314397223 */ /* 0x040fe20000000039 */
[----:B------:R-:W-:Y:S01]  /*4790*/  FFMA R20, R20, R16, R10 ;  /* 0x0000001014147223 */ /* 0x000fe2000000000a */
[C---:B---3--:R-:W-:Y:S01]  /*47a0*/  FFMA R25, R26.reuse, R15, R25 ;  /* 0x0000000f1a197223 */ /* 0x048fe20000000019 */
[----:B------:R-:W0:Y:S01]  /*47b0*/  LDS.128 R8, [R54+0x170] ;  /* 0x0001700036087984 */ /* 0x000e220000000c00 */
[----:B------:R-:W-:Y:S01]  /*47c0*/  FFMA R61, R15, R27, R61 ;  /* 0x0000001b0f3d7223 */ /* 0x000fe2000000003d */
[C---:B------:R-:W-:Y:S01]  /*47d0*/  FFMA R32, R26.reuse, R38, R32 ;  /* 0x000000261a207223 */ /* 0x040fe20000000020 */
[----:B------:R-:W-:Y:S01]  /*47e0*/  FFMA R57, R26, R21, R57 ;  /* 0x000000151a397223 */ /* 0x000fe20000000039 */
[----:B------:R-:W2:Y:S01]  /*47f0*/  LDS.128 R16, [R53+0x1b70] ;  /* 0x001b700035107984 */ /* 0x000ea20000000c00 */
[-C--:B------:R-:W-:Y:S01]  /*4800*/  FFMA R20, R21, R27.reuse, R20 ;  /* 0x0000001b15147223 */ /* 0x080fe20000000014 */
[----:B------:R-:W-:-:S02]  /*4810*/  FFMA R37, R38, R27, R37 ;  /* 0x0000001b26257223 */ /* 0x000fc40000000025 */
[----:B------:R-:W3:Y:S01]  /*4820*/  LDS R19, [R53+0x1b6c] ;  /* 0x001b6c0035137984 */ /* 0x000ee20000000800 */
[----:B-1----:R-:W-:Y:S01]  /*4830*/  FFMA R34, R12, R38, R34 ;  /* 0x000000260c227223 */ /* 0x002fe20000000022 */
[----:B------:R-:W-:Y:S01]  /*4840*/  FFMA R33, R38, R13, R33 ;  /* 0x0000000d26217223 */ /* 0x000fe20000000021 */
[C---:B------:R-:W-:Y:S01]  /*4850*/  FFMA R55, R12.reuse, R15, R55 ;  /* 0x0000000f0c377223 */ /* 0x040fe20000000037 */
[----:B------:R-:W-:Y:S01]  /*4860*/  FFMA R30, R15, R13, R30 ;  /* 0x0000000d0f1e7223 */ /* 0x000fe2000000001e */
[CC--:B------:R-:W-:Y:S01]  /*4870*/  FFMA R56, R12.reuse, R21.reuse, R56 ;  /* 0x000000150c387223 */ /* 0x0c0fe20000000038 */
[----:B------:R-:W-:Y:S01]  /*4880*/  FFMA R60, R13, R21, R60 ;  /* 0x000000150d3c7223 */ /* 0x000fe2000000003c */
[----:B0-----:R-:W-:Y:S01]  /*4890*/  FFMA R58, R12, R8, R58 ;  /* 0x000000080c3a7223 */ /* 0x001fe2000000003a */
[C---:B------:R-:W-:Y:S01]  /*48a0*/  FFMA R31, R8.reuse, R13, R31 ;  /* 0x0000000d081f7223 */ /* 0x040fe2000000001f */
[C---:B------:R-:W-:Y:S01]  /*48b0*/  FFMA R36, R8.reuse, R27, R14 ;  /* 0x0000001b08247223 */ /* 0x040fe2000000000e */
[----:B------:R-:W-:Y:S01]  /*48c0*/  FFMA R21, R8, R26, R62 ;  /* 0x0000001a08157223 */ /* 0x000fe2000000003e */
[----:B------:R-:W0:Y:S01]  /*48d0*/  LDS.128 R12, [R54+0xf0] ;  /* 0x0000f000360c7984 */ /* 0x000e220000000c00 */
[C---:B--2---:R-:W-:Y:S01]  /*48e0*/  FFMA R8, R16.reuse, R39, R33 ;  /* 0x0000002710087223 */ /* 0x044fe20000000021 */
[----:B------:R-:W-:Y:S01]  /*48f0*/  FFMA R26, R39, R17, R32 ;  /* 0x00000011271a7223 */ /* 0x000fe20000000020 */
        /* <DEDUP_REMOVED lines=19> */
[C---:B------:R-:W-:Y:S01]  /*4a30*/  FFMA R58, R32.reuse, R10, R58 ;  /* 0x0000000a203a7223 */ /* 0x040fe2000000003a */
[-C--:B------:R-:W-:Y:S01]  /*4a40*/  FFMA R56, R32, R23.reuse, R56 ;  /* 0x0000001720387223 */ /* 0x080fe20000000038 */
[----:B------:R-:W-:Y:S01]  /*4a50*/  FFMA R62, R10, R34, R21 ;  /* 0x000000220a3e7223 */ /* 0x000fe20000000015 */
[-C--:B------:R-:W-:Y:S01]  /*4a60*/  FFMA R60, R33, R23.reuse, R60 ;  /* 0x00000017213c7223 */ /* 0x080fe2000000003c */
[----:B------:R-:W-:Y:S01]  /*4a70*/  FFMA R57, R34, R23, R57 ;  /* 0x0000001722397223 */ /* 0x000fe20000000039 */
[----:B------:R-:W-:Y:S01]  /*4a80*/  FFMA R63, R23, R35, R20 ;  /* 0x00000023173f7223 */ /* 0x000fe20000000014 */
[C---:B--2---:R-:W-:Y:S01]  /*4a90*/  FFMA R32, R36.reuse, R32, R59 ;  /* 0x0000002024207223 */ /* 0x044fe2000000003b */
[C---:B------:R-:W-:Y:S01]  /*4aa0*/  FFMA R8, R36.reuse, R33, R8 ;  /* 0x0000002124087223 */ /* 0x040fe20000000008 */
[CC--:B------:R-:W-:Y:S01]  /*4ab0*/  FFMA R26, R36.reuse, R34.reuse, R26 ;  /* 0x00000022241a7223 */ /* 0x0c0fe2000000001a */
[----:B------:R-:W-:Y:S01]  /*4ac0*/  FFMA R27, R36, R35, R27 ;  /* 0x00000023241b7223 */ /* 0x000fe2000000001b */
[----:B------:R2:W3:Y:S01]  /*4ad0*/  LDS.128 R20, [R54+0x200] ;  /* 0x0002000036147984 */ /* 0x0004e20000000c00 */
[C---:B------:R-:W-:Y:S01]  /*4ae0*/  FFMA R30, R13.reuse, R33, R30 ;  /* 0x000000210d1e7223 */ /* 0x040fe2000000001e */
[C---:B------:R-:W-:Y:S01]  /*4af0*/  FFMA R25, R13.reuse, R34, R25 ;  /* 0x000000220d197223 */ /* 0x040fe20000000019 */
[-C--:B------:R-:W-:Y:S01]  /*4b00*/  FFMA R61, R13, R35.reuse, R12 ;  /* 0x000000230d3d7223 */ /* 0x080fe2000000000c */
[----:B------:R-:W-:Y:S01]  /*4b10*/  FFMA R31, R33, R10, R31 ;  /* 0x0000000a211f7223 */ /* 0x000fe2000000001f */
[----:B------:R-:W-:Y:S01]  /*4b20*/  FFMA R9, R10, R35, R9 ;  /* 0x000000230a097223 */ /* 0x000fe20000000009 */
[----:B------:R-:W4:Y:S01]  /*4b30*/  LDS.64 R12, [R53+0x1e78] ;  /* 0x001e7800350c7984 */ /* 0x000f220000000a00 */
[----:B0-----:R-:W-:Y:S01]  /*4b40*/  FFMA R59, R17, R37, R32 ;  /* 0x00000025113b7223 */ /* 0x001fe20000000020 */
[C---:B------:R-:W-:Y:S01]  /*4b50*/  FFMA R33, R37.reuse, R18, R8 ;  /* 0x0000001225217223 */ /* 0x040fe20000000008 */
[----:B------:R-:W-:Y:S01]  /*4b60*/  FFMA R35, R37, R19, R26 ;  /* 0x0000001325237223 */ /* 0x000fe2000000001a */
[C---:B------:R-:W-:Y:S01]  /*4b70*/  FFMA R32, R17.reuse, R14, R55 ;  /* 0x0000000e11207223 */ /* 0x040fe20000000037 */
[----:B-1----:R-:W-:Y:S01]  /*4b80*/  FFMA R37, R16, R37, R27 ;  /* 0x0000002510257223 */ /* 0x002fe2000000001b */
[C---:B------:R-:W-:Y:S01]  /*4b90*/  FFMA R30, R14.reuse, R18, R30 ;  /* 0x000000120e1e7223 */ /* 0x040fe2000000001e */
[----:B------:R-:W0:Y:S01]  /*4ba0*/  LDS.64 R26, [R53+0x1e80] ;  /* 0x001e8000351a7984 */ /* 0x000e220000000a00 */
[----:B------:R-:W-:Y:S01]  /*4bb0*/  FFMA R34, R14, R19, R25 ;  /* 0x000000130e227223 */ /* 0x000fe20000000019 */
[----:B------:R-:W-:Y:S01]  /*4bc0*/  FFMA R36, R16, R14, R61 ;  /* 0x0000000e10247223 */ /* 0x000fe2000000003d */
[-C--:B--2---:R-:W-:Y:S01]  /*4bd0*/  FFMA R54, R18, R11.reuse, R31 ;  /* 0x0000000b12367223 */ /* 0x084fe2000000001f */
[----:B------:R-:W-:Y:S01]  /*4be0*/  FFMA R25, R17, R11, R58 ;  /* 0x0000000b11197223 */ /* 0x000fe2000000003a */
[----:B------:R-:W1:Y:S01]  /*4bf0*/  LDS R14, [R53+0x1f7c] ;  /* 0x001f7c00350e7984 */ /* 0x000e620000000800 */
[----:B------:R-:W-:Y:S01]  /*4c00*/  FFMA R31, R11, R19, R62 ;  /* 0x000000130b1f7223 */ /* 0x000fe2000000003e */
[----:B------:R-:W-:-:S02]  /*4c10*/  FFMA R55, R16, R11, R9 ;  /* 0x0000000b10377223 */ /* 0x000fc40000000009 */
[----:B------:R-:W2:Y:S01]  /*4c20*/  LDS.128 R8, [R53+0x1f80] ;  /* 0x001f800035087984 */ /* 0x000ea20000000c00 */
[C---:B---3--:R-:W-:Y:S01]  /*4c30*/  FFMA R60, R20.reuse, R18, R60 ;  /* 0x00000012143c7223 */ /* 0x048fe2000000003c */
[----:B------:R-:W-:Y:S01]  /*4c40*/  FFMA R56, R17, R20, R56 ;  /* 0x0000001411387223 */ /* 0x000fe20000000038 */
[C---:B------:R-:W-:Y:S01]  /*4c50*/  FFMA R18, R20.reuse, R19, R57 ;  /* 0x0000001314127223 */ /* 0x040fe20000000039 */
[----:B------:R-:W-:Y:S01]  /*4c60*/  FFMA R16, R20, R16, R63 ;  /* 0x0000001014107223 */ /* 0x000fe2000000003f */
[-C--:B----4-:R-:W-:Y:S01]  /*4c70*/  FFMA R57, R38, R13.reuse, R33 ;  /* 0x0000000d26397223 */ /* 0x090fe20000000021 */
[----:B------:R-:W-:Y:S01]  /*4c80*/  FFMA R19, R15, R13, R30 ;  /* 0x0000000d0f137223 */ /* 0x000fe2000000001e */
[C---:B------:R-:W-:Y:S01]  /*4c90*/  FFMA R17, R13.reuse, R28, R54 ;  /* 0x0000001c0d117223 */ /* 0x040fe20000000036 */
[----:B------:R-:W-:Y:S01]  /*4ca0*/  FFMA R13, R13, R21, R60 ;  /* 0x000000150d0d7223 */ /* 0x000fe2000000003c */
[C---:B------:R-:W-:Y:S01]  /*4cb0*/  FFMA R59, R12.reuse, R38, R59 ;  /* 0x000000260c3b7223 */ /* 0x040fe2000000003b */
[C---:B------:R-:W-:Y:S01]  /*4cc0*/  FFMA R20, R12.reuse, R28, R25 ;  /* 0x0000001c0c147223 */ /* 0x040fe20000000019 */
[C---:B------:R-:W-:Y:S01]  /*4cd0*/  FFMA R23, R12.reuse, R15, R32 ;  /* 0x0000000f0c177223 */ /* 0x040fe20000000020 */
[----:B------:R-:W-:Y:S01]  /*4ce0*/  FFMA R25, R12, R21, R56 ;  /* 0x000000150c197223 */ /* 0x000fe20000000038 */
[----:B0-----:R-:W-:Y:S01]  /*4cf0*/  FFMA R60, R26, R38, R35 ;  /* 0x000000261a3c7223 */ /* 0x001fe20000000023 */
[----:B------:R-:W-:Y:S01]  /*4d00*/  FFMA R37, R38, R27, R37 ;  /* 0x0000001b26257223 */ /* 0x000fe20000000025 */
[C---:B------:R-:W-:Y:S01]  /*4d10*/  FFMA R35, R26.reuse, R15, R34 ;  /* 0x0000000f1a237223 */ /* 0x040fe20000000022 */
[C---:B------:R-:W-:Y:S01]  /*4d20*/  FFMA R38, R26.reuse, R28, R31 ;  /* 0x0000001c1a267223 */ /* 0x040fe2000000001f */
[----:B------:R-:W-:Y:S01]  /*4d30*/  FFMA R18, R26, R21, R18 ;  /* 0x000000151a127223 */ /* 0x000fe20000000012 */
[-C--:B------:R-:W-:Y:S01]  /*4d40*/  FFMA R15, R15, R27.reuse, R36 ;  /* 0x0000001b0f0f7223 */ /* 0x080fe20000000024 */
[-C--:B------:R-:W-:Y:S01]  /*4d50*/  FFMA R31, R28, R27.reuse, R55 ;  /* 0x0000001b1c1f7223 */ /* 0x080fe20000000037 */
[----:B------:R-:W-:Y:S01]  /*4d60*/  FFMA R21, R21, R27, R16 ;  /* 0x0000001b15157223 */ /* 0x000fe20000000010 */
[-C--:B-1----:R-:W-:Y:S01]  /*4d70*/  FFMA R58, R14, R39.reuse, R59 ;  /* 0x000000270e3a7223 */ /* 0x082fe2000000003b */
[----:B--2---:R-:W-:Y:S01]  /*4d80*/  FFMA R59, R8, R39, R57 ;  /* 0x00000027083b7223 */ /* 0x004fe20000000039 */
[C---:B------:R-:W-:Y:S01]  /*4d90*/  FFMA R60, R39.reuse, R9, R60 ;  /* 0x00000009273c7223 */ /* 0x040fe2000000003c */
[----:B------:R-:W-:Y:S01]  /*4da0*/  FFMA R62, R39, R10, R37 ;  /* 0x0000000a273e7223 */ /* 0x000fe20000000025 */
[C---:B------:R-:W-:Y:S01]  /*4db0*/  FFMA R32, R14.reuse, R24, R23 ;  /* 0x000000180e207223 */ /* 0x040fe20000000017 */
[C---:B------:R-:W-:Y:S01]  /*4dc0*/  FFMA R33, R14.reuse, R29, R20 ;  /* 0x0000001d0e217223 */ /* 0x040fe20000000014 */
[----:B------:R-:W-:Y:S01]  /*4dd0*/  FFMA R34, R14, R22, R25 ;  /* 0x000000160e227223 */ /* 0x000fe20000000019 */
[----:B------:R-:W-:Y:S01]  /*4de0*/  FFMA R36, R8, R24, R19 ;  /* 0x0000001808247223 */ /* 0x000fe20000000013 */
[C---:B------:R-:W-:Y:S01]  /*4df0*/  FFMA R35, R24.reuse, R9, R35 ;  /* 0x0000000918237223 */ /* 0x040fe20000000023 */
[-C--:B------:R-:W-:Y:S01]  /*4e00*/  FFMA R55, R24, R10.reuse, R15 ;  /* 0x0000000a18377223 */ /* 0x080fe2000000000f */
[C---:B------:R-:W-:Y:S01]  /*4e10*/  FFMA R37, R8.reuse, R29, R17 ;  /* 0x0000001d08257223 */ /* 0x040fe20000000011 */
[C---:B------:R-:W-:Y:S01]  /*4e20*/  FFMA R38, R29.reuse, R9, R38 ;  /* 0x000000091d267223 */ /* 0x040fe20000000026 */
[----:B------:R-:W-:Y:S01]  /*4e30*/  FFMA R39, R29, R10, R31 ;  /* 0x0000000a1d277223 */ /* 0x000fe2000000001f */
[-C--:B------:R-:W-:Y:S01]  /*4e40*/  FFMA R56, R8, R22.reuse, R13 ;  /* 0x0000001608387223 */ /* 0x080fe2000000000d */
[----:B------:R-:W-:Y:S01]  /*4e50*/  FFMA R57, R9, R22, R18 ;  /* 0x0000001609397223 */ /* 0x000fe20000000012 */
[----:B------:R-:W-:Y:S01]  /*4e60*/  FFMA R61, R22, R10, R21 ;  /* 0x0000000a163d7223 */ /* 0x000fe20000000015 */
[----:B------:R-:W-:Y:S06]  /*4e70*/  BAR.SYNC.DEFER_BLOCKING 0x0 ;  /* 0x0000000000007b1d */ /* 0x000fec0000010000 */
[----:B------:R-:W-:Y:S05]  /*4e80*/  BRA.U UP0, `(.L_x_23) ;  /* 0xffffffc500747547 */ /* 0x000fea000b83ffff */
.L_x_12:
[----:B------:R-:W0:Y:S01]  /*4e90*/  LDCU.64 UR16, c[0x0][0x398] ;  /* 0x00007300ff1077ac */ /* 0x000e220008000a00 */
[----:B------:R-:W-:Y:S02]  /*4ea0*/  LEA R0, R0, R50, 0x6 ;  /* 0x0000003200007211 */ /* 0x000fe400078e30ff */
[----:B------:R-:W-:Y:S01]  /*4eb0*/  LEA R51, R2, R51, 0x6 ;  /* 0x0000003302337211 */ /* 0x000fe200078e30ff */
[----:B------:R-:W1:Y:S01]  /*4ec0*/  LDCU.64 UR10, c[0x0][0x390] ;  /* 0x00007200ff0a77ac */ /* 0x000e620008000a00 */
[C---:B------:R-:W-:Y:S02]  /*4ed0*/  IADD3 R2, PT, PT, R0.reuse, 0x1, RZ ;  /* 0x0000000100027810 */ /* 0x040fe40007ffe0ff */
[C---:B------:R-:W-:Y:S02]  /*4ee0*/  IADD3 R11, PT, PT, R51.reuse, 0x1, RZ ;  /* 0x00000001330b7810 */ /* 0x040fe40007ffe0ff */
[----:B------:R-:W-:Y:S02]  /*4ef0*/  IADD3 R6, PT, PT, R0, 0x3, RZ ;  /* 0x0000000300067810 */ /* 0x000fe40007ffe0ff */
[----:B------:R-:W-:-:S02]  /*4f00*/  IADD3 R10, PT, PT, R51, 0x2, RZ ;  /* 0x00000002330a7810 */ /* 0x000fc40007ffe0ff */
[----:B0-----:R-:W-:Y:S01]  /*4f10*/  ISETP.GE.AND P0, PT, R0, UR17, PT ;  /* 0x0000001100007c0c */ /* 0x001fe2000bf06270 */
[C---:B------:R-:W-:Y:S01]  /*4f20*/  IMAD R9, R51.reuse, UR17, RZ ;  /* 0x0000001133097c24 */ /* 0x040fe2000f8e02ff */
[----:B------:R-:W-:Y:S02]  /*4f30*/  ISETP.GE.AND P3, PT, R2, UR17, PT ;  /* 0x0000001102007c0c */ /* 0x000fe4000bf66270 */
[C---:B------:R-:W-:Y:S02]  /*4f40*/  ISETP.LT.AND P0, PT, R51.reuse, UR16, !P0 ;  /* 0x0000001033007c0c */ /* 0x040fe4000c701270 */
[----:B------:R-:W-:Y:S02]  /*4f50*/  ISETP.GE.AND P1, PT, R0, UR17, PT ;  /* 0x0000001100007c0c */ /* 0x000fe4000bf26270 */
[----:B------:R-:W-:Y:S02]  /*4f60*/  ISETP.GE.OR P5, PT, R51, UR16, P3 ;  /* 0x0000001033007c0c */ /* 0x000fe40009fa6670 */
[----:B------:R-:W-:-:S02]  /*4f70*/  ISETP.GE.OR P4, PT, R11, UR16, P1 ;  /* 0x000000100b007c0c */ /* 0x000fc40008f86670 */
[----:B------:R-:W-:-:S04]  /*4f80*/  IADD3 R2, PT, PT, R0, 0x2, RZ ;  /* 0x0000000200027810 */ /* 0x000fc80007ffe0ff */
[----:B------:R-:W-:Y:S01]  /*4f90*/  ISETP.GE.AND P2, PT, R2, UR17, PT ;  /* 0x0000001102007c0c */ /* 0x000fe2000bf46270 */
[----:B------:R-:W0:Y:S01]  /*4fa0*/  @P0 LDC.64 R4, c[0x0][0x390] ;  /* 0x0000e400ff040b82 */ /* 0x000e220000000a00 */
[C---:B------:R-:W-:Y:S02]  /*4fb0*/  @P0 IADD3 R3, PT, PT, R0.reuse, R9, RZ ;  /* 0x0000000900030210 */ /* 0x040fe40007ffe0ff */
[----:B------:R-:W-:Y:S02]  /*4fc0*/  @P0 F2FP.F16.F32.PACK_AB R58, RZ, R58 ;  /* 0x0000003aff3a023e */ /* 0x000fe400000000ff */
[----:B------:R-:W-:Y:S02]  /*4fd0*/  @!P5 F2FP.F16.F32.PACK_AB R59, RZ, R59 ;  /* 0x0000003bff3bd23e */ /* 0x000fe400000000ff */
[----:B------:R-:W-:Y:S01]  /*4fe0*/  @!P4 F2FP.F16.F32.PACK_AB R32, RZ, R32 ;  /* 0x00000020ff20c23e */ /* 0x000fe200000000ff */
[----:B0-----:R-:W-:Y:S01]  /*4ff0*/  @P0 IMAD.WIDE R4, R3, 0x2, R4 ;  /* 0x0000000203040825 */ /* 0x001fe200078e0204 */
[----:B------:R-:W-:-:S04]  /*5000*/  IADD3 R3, P6, PT, R0, R9, RZ ;  /* 0x0000000900037210 */ /* 0x000fc80007fde0ff */
[----:B------:R0:W-:Y:S01]  /*5010*/  @P0 STG.E.U16 desc[UR12][R4.64], R58 ;  /* 0x0000003a04000986 */ /* 0x0001e2000c10150c */
[----:B------:R-:W-:Y:S02]  /*5020*/  LEA.HI.X.SX32 R8, R9, RZ, 0x1, P6 ;  /* 0x000000ff09087211 */ /* 0x000fe400030f0eff */
[----:B-1----:R-:W-:Y:S02]  /*5030*/  LEA R2, P0, R3, UR10, 0x1 ;  /* 0x0000000a03027c11 */ /* 0x002fe4000f8008ff */
[----:B------:R-:W-:Y:S02]  /*5040*/  ISETP.GE.OR P6, PT, R51, UR16, P2 ;  /* 0x0000001033007c0c */ /* 0x000fe400097c6670 */
[----:B------:R-:W-:Y:S02]  /*5050*/  LEA.HI.X R3, R3, UR11, R8, 0x1, P0 ;  /* 0x0000000b03037c11 */ /* 0x000fe400080f0c08 */
[----:B------:R-:W-:Y:S02]  /*5060*/  ISETP.GE.AND P0, PT, R6, UR17, PT ;  /* 0x0000001106007c0c */ /* 0x000fe4000bf06270 */
[----:B------:R-:W1:Y:S01]  /*5070*/  @!P4 LDC.64 R6, c[0x0][0x390] ;  /* 0x0000e400ff06cb82 */ /* 0x000e620000000a00 */
[----:B------:R-:W-:Y:S01]  /*5080*/  @!P5 STG.E.U16 desc[UR12][R2.64+0x2], R59 ;  /* 0x0000023b0200d986 */ /* 0x000fe2000c10150c */
[----:B------:R-:W-:-:S02]  /*5090*/  ISETP.GE.OR P5, PT, R51, UR16, P0 ;  /* 0x0000001033007c0c */ /* 0x000fc400087a6670 */
[----:B------:R-:W-:Y:S02]  /*50a0*/  IADD3 R9, PT, PT, R9, UR17, RZ ;  /* 0x0000001109097c10 */ /* 0x000fe4000fffe0ff */
[----:B------:R-:W-:Y:S02]  /*50b0*/  IADD3 R51, PT, PT, R51, 0x3, RZ ;  /* 0x0000000333337810 */ /* 0x000fe40007ffe0ff */
[----:B0-----:R-:W-:Y:S02]  /*50c0*/  @!P4 IADD3 R5, PT, PT, R0, R9, RZ ;  /* 0x000000090005c210 */ /* 0x001fe40007ffe0ff */
[----:B------:R-:W-:-:S05]  /*50d0*/  @!P6 F2FP.F16.F32.PACK_AB R60, RZ, R60 ;  /* 0x0000003cff3ce23e */ /* 0x000fca00000000ff */
[----:B------:R-:W-:Y:S01]  /*50e0*/  @!P5 F2FP.F16.F32.PACK_AB R62, RZ, R62 ;  /* 0x0000003eff3ed23e */ /* 0x000fe200000000ff */
[----:B------:R-:W-:Y:S01]  /*50f0*/  @!P6 STG.E.U16 desc[UR12][R2.64+0x4], R60 ;  /* 0x0000043c0200e986 */ /* 0x000fe2000c10150c */
[----:B------:R-:W-:-:S03]  /*5100*/  ISETP.GE.OR P6, PT, R11, UR16, P3 ;  /* 0x000000100b007c0c */ /* 0x000fc60009fc6670 */
[----:B------:R0:W-:Y:S01]  /*5110*/  @!P5 STG.E.U16 desc[UR12][R2.64+0x6], R62 ;  /* 0x0000063e0200d986 */ /* 0x0001e2000c10150c */
[----:B-1----:R-:W-:Y:S01]  /*5120*/  @!P4 IMAD.WIDE R4, R5, 0x2, R6 ;  /* 0x000000020504c825 */ /* 0x002fe200078e0206 */
[----:B------:R-:W-:-:S04]  /*5130*/  IADD3 R7, P5, PT, R0, R9, RZ ;  /* 0x0000000900077210 */ /* 0x000fc80007fbe0ff */
[----:B------:R-:W-:Y:S01]  /*5140*/  LEA.HI.X.SX32 R8, R9, RZ, 0x1, P5 ;  /* 0x000000ff09087211 */ /* 0x000fe200028f0eff */
[----:B------:R1:W-:Y:S01]  /*5150*/  @!P4 STG.E.U16 desc[UR12][R4.64], R32 ;  /* 0x000000200400c986 */ /* 0x0003e2000c10150c */
[----:B------:R-:W-:Y:S02]  /*5160*/  ISETP.GE.OR P5, PT, R10, UR16, P1 ;  /* 0x000000100a007c0c */ /* 0x000fe40008fa6670 */
[C---:B------:R-:W-:Y:S02]  /*5170*/  LEA R6, P4, R7.reuse, UR10, 0x1 ;  /* 0x0000000a07067c11 */ /* 0x040fe4000f8808ff */
[----:B------:R-:W-:Y:S02]  /*5180*/  @!P6 F2FP.F16.F32.PACK_AB R36, RZ, R36 ;  /* 0x00000024ff24e23e */ /* 0x000fe400000000ff */
[----:B------:R-:W-:Y:S02]  /*5190*/  LEA.HI.X R7, R7, UR11, R8, 0x1, P4 ;  /* 0x0000000b07077c11 */ /* 0x000fe4000a0f0c08 */
[----:B------:R-:W-:-:S02]  /*51a0*/  ISETP.GE.OR P4, PT, R11, UR16, P2 ;  /* 0x000000100b007c0c */ /* 0x000fc40009786670 */
[----:B------:R-:W-:Y:S01]  /*51b0*/  ISETP.GE.OR P1, PT, R51, UR16, P1 ;  /* 0x0000001033007c0c */ /* 0x000fe20008f26670 */
[----:B------:R-:W-:Y:S01]  /*51c0*/  @!P6 STG.E.U16 desc[UR12][R6.64+0x2], R36 ;  /* 0x000002240600e986 */ /* 0x000fe2000c10150c */
[----:B------:R-:W-:Y:S01]  /*51d0*/  ISETP.GE.OR P6, PT, R11, UR16, P0 ;  /* 0x000000100b007c0c */ /* 0x000fe200087c6670 */
[----:B0-----:R-:W0:Y:S01]  /*51e0*/  @!P5 LDC.64 R2, c[0x0][0x390] ;  /* 0x0000e400ff02db82 */ /* 0x001e220000000a00 */
[----:B------:R-:W-:Y:S02]  /*51f0*/  IADD3 R11, PT, PT, R9, UR17, RZ ;  /* 0x00000011090b7c10 */ /* 0x000fe4000fffe0ff */
[----:B------:R-:W-:Y:S02]  /*5200*/  @!P5 F2FP.F16.F32.PACK_AB R33, RZ, R33 ;  /* 0x00000021ff21d23e */ /* 0x000fe400000000ff */
[----:B-1----:R-:W-:-:S03]  /*5210*/  @!P5 IADD3 R5, PT, PT, R0, R11, RZ ;  /* 0x0000000b0005d210 */ /* 0x002fc60007ffe0ff */
[----:B------:R-:W-:Y:S02]  /*5220*/  @!P4 F2FP.F16.F32.PACK_AB R35, RZ, R35 ;  /* 0x00000023ff23c23e */ /* 0x000fe400000000ff */
[----:B------:R-:W1:Y:S01]  /*5230*/  @!P1 LDC.64 R8, c[0x0][0x390] ;  /* 0x0000e400ff089b82 */ /* 0x000e620000000a00 */
[----:B------:R-:W-:Y:S02]  /*5240*/  @!P1 F2FP.F16.F32.PACK_AB R34, RZ, R34 ;  /* 0x00000022ff22923e */ /* 0x000fe400000000ff */
[----:B------:R-:W-:Y:S01]  /*5250*/  @!P6 F2FP.F16.F32.PACK_AB R55, RZ, R55 ;  /* 0x00000037ff37e23e */ /* 0x000fe200000000ff */
[----:B------:R-:W-:Y:S01]  /*5260*/  @!P4 STG.E.U16 desc[UR12][R6.64+0x4], R35 ;  /* 0x000004230600c986 */ /* 0x000fe2000c10150c */
[----:B------:R-:W-:Y:S02]  /*5270*/  ISETP.GE.OR P4, PT, R10, UR16, P3 ;  /* 0x000000100a007c0c */ /* 0x000fe40009f86670 */
[----:B------:R-:W-:Y:S01]  /*5280*/  ISETP.GE.OR P3, PT, R51, UR16, P3 ;  /* 0x0000001033007c0c */ /* 0x000fe20009f66670 */
[----:B------:R2:W-:Y:S01]  /*5290*/  @!P6 STG.E.U16 desc[UR12][R6.64+0x6], R55 ;  /* 0x000006370600e986 */ /* 0x0005e2000c10150c */
[----:B------:R-:W-:Y:S01]  /*52a0*/  IADD3 R12, P6, PT, R0, R11, RZ ;  /* 0x0000000b000c7210 */ /* 0x000fe20007fde0ff */
[----:B0-----:R-:W-:-:S03]  /*52b0*/  @!P5 IMAD.WIDE R4, R5, 0x2, R2 ;  /* 0x000000020504d825 */ /* 0x001fc600078e0202 */
[C---:B------:R-:W-:Y:S02]  /*52c0*/  LEA.HI.X.SX32 R3, R11.reuse, RZ, 0x1, P6 ;  /* 0x000000ff0b037211 */ /* 0x040fe400030f0eff */
[C---:B------:R-:W-:Y:S01]  /*52d0*/  LEA R2, P6, R12.reuse, UR10, 0x1 ;  /* 0x0000000a0c027c11 */ /* 0x040fe2000f8c08ff */
[----:B------:R0:W-:Y:S02]  /*52e0*/  @!P5 STG.E.U16 desc[UR12][R4.64], R33 ;  /* 0x000000210400d986 */ /* 0x0001e4000c10150c */
[----:B------:R-:W-:Y:S02]  /*52f0*/  @!P4 F2FP.F16.F32.PACK_AB R37, RZ, R37 ;  /* 0x00000025ff25c23e */ /* 0x000fe400000000ff */
[----:B------:R-:W-:Y:S02]  /*5300*/  LEA.HI.X R3, R12, UR11, R3, 0x1, P6 ;  /* 0x0000000b0c037c11 */ /* 0x000fe4000b0f0c03 */
[C---:B------:R-:W-:Y:S02]  /*5310*/  ISETP.GE.OR P6, PT, R10.reuse, UR16, P2 ;  /* 0x000000100a007c0c */ /* 0x040fe400097c6670 */
[----:B------:R-:W-:Y:S01]  /*5320*/  ISETP.GE.OR P5, PT, R10, UR16, P0 ;  /* 0x000000100a007c0c */ /* 0x000fe200087a6670 */
[----:B------:R3:W-:Y:S01]  /*5330*/  @!P4 STG.E.U16 desc[UR12][R2.64+0x2], R37 ;  /* 0x000002250200c986 */ /* 0x0007e2000c10150c */
[----:B------:R-:W-:-:S02]  /*5340*/  IADD3 R11, PT, PT, R11, UR17, RZ ;  /* 0x000000110b0b7c10 */ /* 0x000fc4000fffe0ff */
[C---:B------:R-:W-:Y:S02]  /*5350*/  ISETP.GE.OR P2, PT, R51.reuse, UR16, P2 ;  /* 0x0000001033007c0c */ /* 0x040fe40009746670 */
[CC--:B--2---:R-:W-:Y:S02]  /*5360*/  IADD3 R7, P4, PT, R0.reuse, R11.reuse, RZ ;  /* 0x0000000b00077210 */ /* 0x0c4fe40007f9e0ff */
[----:B------:R-:W-:Y:S02]  /*5370*/  ISETP.GE.OR P0, PT, R51, UR16, P0 ;  /* 0x0000001033007c0c */ /* 0x000fe40008706670 */
[----:B0-----:R-:W-:Y:S02]  /*5380*/  @!P1 IADD3 R5, PT, PT, R0, R11, RZ ;  /* 0x0000000b00059210 */ /* 0x001fe40007ffe0ff */
[----:B------:R-:W-:Y:S02]  /*5390*/  LEA.HI.X.SX32 R10, R11, RZ, 0x1, P4 ;  /* 0x000000ff0b0a7211 */ /* 0x000fe400020f0eff */
[----:B------:R-:W-:Y:S01]  /*53a0*/  LEA R6, P4, R7, UR10, 0x1 ;  /* 0x0000000a07067c11 */ /* 0x000fe2000f8808ff */
[----:B-1----:R-:W-:Y:S01]  /*53b0*/  @!P1 IMAD.WIDE R4, R5, 0x2, R8 ;  /* 0x0000000205049825 */ /* 0x002fe200078e0208 */
[----:B------:R-:W-:-:S02]  /*53c0*/  @!P6 F2FP.F16.F32.PACK_AB R38, RZ, R38 ;  /* 0x00000026ff26e23e */ /* 0x000fc400000000ff */
[----:B------:R-:W-:Y:S02]  /*53d0*/  @!P5 F2FP.F16.F32.PACK_AB R39, RZ, R39 ;  /* 0x00000027ff27d23e */ /* 0x000fe400000000ff */
[----:B------:R-:W-:Y:S01]  /*53e0*/  LEA.HI.X R7, R7, UR11, R10, 0x1, P4 ;  /* 0x0000000b07077c11 */ /* 0x000fe2000a0f0c0a */
[----:B------:R3:W-:Y:S01]  /*53f0*/  @!P6 STG.E.U16 desc[UR12][R2.64+0x4], R38 ;  /* 0x000004260200e986 */ /* 0x0007e2000c10150c */
[----:B------:R-:W-:Y:S02]  /*5400*/  @!P3 F2FP.F16.F32.PACK_AB R56, RZ, R56 ;  /* 0x00000038ff38b23e */ /* 0x000fe400000000ff */
[----:B------:R-:W-:Y:S01]  /*5410*/  @!P2 F2FP.F16.F32.PACK_AB R57, RZ, R57 ;  /* 0x00000039ff39a23e */ /* 0x000fe200000000ff */
[----:B------:R3:W-:Y:S04]  /*5420*/  @!P5 STG.E.U16 desc[UR12][R2.64+0x6], R39 ;  /* 0x000006270200d986 */ /* 0x0007e8000c10150c */
[----:B------:R3:W-:Y:S04]  /*5430*/  @!P1 STG.E.U16 desc[UR12][R4.64], R34 ;  /* 0x0000002204009986 */ /* 0x0007e8000c10150c */
[----:B------:R3:W-:Y:S04]  /*5440*/  @!P3 STG.E.U16 desc[UR12][R6.64+0x2], R56 ;  /* 0x000002380600b986 */ /* 0x0007e8000c10150c */
[----:B------:R3:W-:Y:S01]  /*5450*/  @!P2 STG.E.U16 desc[UR12][R6.64+0x4], R57 ;  /* 0x000004390600a986 */ /* 0x0007e2000c10150c */
[----:B------:R-:W-:Y:S05]  /*5460*/  @P0 EXIT ;  /* 0x000000000000094d */ /* 0x000fea0003800000 */
[----:B------:R-:W-:-:S05]  /*5470*/  F2FP.F16.F32.PACK_AB R61, RZ, R61 ;  /* 0x0000003dff3d723e */ /* 0x000fca00000000ff */
[----:B------:R-:W-:Y:S01]  /*5480*/  STG.E.U16 desc[UR12][R6.64+0x6], R61 ;  /* 0x0000063d06007986 */ /* 0x000fe2000c10150c */
[----:B------:R-:W-:Y:S05]  /*5490*/  EXIT ;  /* 0x000000000000794d */ /* 0x000fea0003800000 */
.L_x_24:
[----:B------:R-:W-:-:S00]  /*54a0*/  BRA `(.L_x_24) ;  /* 0xfffffffc00fc7947 */ /* 0x000fc0000383ffff */
[----:B------:R-:W-:-:S00]  /*54b0*/  NOP ;  /* 0x0000000000007918 */ /* 0x000fc00000000000 */
        /* <DEDUP_REMOVED lines=12> */
.L_x_25:


//--------------------- .nv.shared._Z27double_buffered_gemm_kernelPK6__halfS1_PS_iii --------------------------
	.section	.nv.shared._Z27double_buffered_gemm_kernelPK6__halfS1_PS_iii,"aw",@nobits
	.sectionflags	@""
	.align	4
.nv.shared._Z27double_buffered_gemm_kernelPK6__halfS1_PS_iii:
	.zero		34560


//--------------------- .nv.shared.reserved.0     --------------------------
	.section	.nv.shared.reserved.0,"aw",@nobits
	.weak		__nv_reservedSMEM_offset_0_alias
	.size		__nv_reservedSMEM_offset_0_alias, 0, 64
	.other		__nv_reservedSMEM_offset_0_alias,@"STO_CUDA_RESERVED_SHARED STV_DEFAULT"
__nv_reservedSMEM_offset_0_alias:
	.zero		0
	.zero		64


//--------------------- .nv.constant0._Z27double_buffered_gemm_kernelPK6__halfS1_PS_iii --------------------------
	.section	.nv.constant0._Z27double_buffered_gemm_kernelPK6__halfS1_PS_iii,"a",@progbits
	.sectionflags	@""
	.align	4
.nv.constant0._Z27double_buffered_gemm_kernelPK6__halfS1_PS_iii:
	.zero		932


//--------------------- SYMBOLS --------------------------

	.type		.nv.reservedSmem.offset0,@object
	.size		.nv.reservedSmem.offset0,0x4
	.type		.nv.reservedSmem.cap,@object
	.size		.nv.reservedSmem.cap,0x4
